	.target	sm_90a

	.elftype	@"ET_EXEC"


//--------------------- .note.nv.tkinfo           --------------------------
	.section	.note.nv.tkinfo,"",@"SHT_NOTE"
	.sectionflags	@"SHF_NOTE_NV_TKINFO"
	.tkinfo
        /*0018*/ 	.word	0x00000002
        /*0030*/ 	.string	""
        /*0030*/ 	.string	"ptxas"
        /*0030*/ 	.string	"Cuda compilation tools, release 13.0, V13.0.88"
        /*0030*/ 	.string	"Build cuda_13.0.r13.0/compiler.36424714_0"
        /*0030*/ 	.string	"-arch sm_90a -m 64 "



//--------------------- .note.nv.cuinfo           --------------------------
	.section	.note.nv.cuinfo,"",@"SHT_NOTE"
	.sectionflags	@"SHF_NOTE_NV_CUINFO"
        /*0018*/ 	.short	0x0002
        /*001a*/ 	.short	0x005a
        /*001c*/ 	.short	0x0082
	.zero		2


//--------------------- .nv.info                  --------------------------
	.section	.nv.info,"",@"SHT_CUDA_INFO"
	.align	4


	//----- nvinfo : EIATTR_REGCOUNT
	.align		4
        /*0000*/ 	.byte	0x04, 0x2f
        /*0002*/ 	.short	(.L_12 - .L_11)
	.align		4
.L_11:
        /*0004*/ 	.word	index@(_ZN7cutlass13device_kernelINS_4gemm6kernel13GemmUniversalIN4cute5tupleIJiiiiEEENS1_10collective13CollectiveMmaINS1_40MainloopSm90TmaGmmaWarpSpecializedSparseILi8ENS5_IJNS4_1CILi2EEENSA_ILi1EEESC_EEENS1_35KernelTmaWarpSpecializedCooperativeEEENS5_IJNSA_ILi256EEENSA_ILi64EEENSA_ILi128EEEEEEaNS5_IJNS4_6LayoutINS5_IJiNS5_IJSB_iEEEiEEENS5_IJlNS5_IJSC_SB_EEElEEEEENSK_INS5_IJNS5_IJSH_iEEENS5_IJSI_iEEEiEEENS5_IJNS5_IJSI_NSA_ILi8192EEEEEENS5_IJSC_lEEElEEEEEEEEaNS5_IJlSC_lEEENS4_8TiledMMAINS4_8MMA_AtomIJNS4_4SM904GMMA6SPARSE27GMMA_64x64x64_S32S8S8_SS_TNILNS13_9SparseSelE0EEEEEENSK_ISD_NS5_IJSC_NSA_ILi0EEES19_EEEEENS5_IJNS4_10UnderscoreES1C_S1C_EEEEENS4_13SM90_TMA_LOADENS4_14ComposedLayoutINS4_7SwizzleILi2ELi4ELi3EEENS4_25smem_sparse_ptr_flag_bitsILi2ELi8EEENSK_INS5_IJNS5_IJSC_NSA_ILi8EEEEEENS5_IJSB_SH_EEEEEENS5_IJNS5_IJS19_SI_EEESN_EEEEEEEvNS4_8identityENS4_23SM90_TMA_LOAD_MULTICASTENS1G_INS1H_ILi3ELi4ELi3EEENS4_18smem_ptr_flag_bitsILi8EEENSK_INS5_IJS1L_SI_EEENS5_IJSI_SC_EEEEEEEvS1T_EENS_8epilogue10collective6detail29Sm90TmaWarpSpecializedAdapterINS24_15DefaultEpilogueIiNS5_IJSC_llEEES28_NS23_6thread17LinearCombinationIiLi1EiiLNS29_9ScaleType4KindE0ELNS_15FloatRoundStyleE2EiEENS1_15EpilogueDefaultEEEEEvvEEEEvNT_6ParamsE)
        /*0008*/ 	.word	0x000000a8


	//----- nvinfo : EIATTR_FRAME_SIZE
	.align		4
.L_12:
        /*000c*/ 	.byte	0x04, 0x11
        /*000e*/ 	.short	(.L_14 - .L_13)
	.align		4
.L_13:
        /*0010*/ 	.word	index@(_ZN7cutlass13device_kernelINS_4gemm6kernel13GemmUniversalIN4cute5tupleIJiiiiEEENS1_10collective13CollectiveMmaINS1_40MainloopSm90TmaGmmaWarpSpecializedSparseILi8ENS5_IJNS4_1CILi2EEENSA_ILi1EEESC_EEENS1_35KernelTmaWarpSpecializedCooperativeEEENS5_IJNSA_ILi256EEENSA_ILi64EEENSA_ILi128EEEEEEaNS5_IJNS4_6LayoutINS5_IJiNS5_IJSB_iEEEiEEENS5_IJlNS5_IJSC_SB_EEElEEEEENSK_INS5_IJNS5_IJSH_iEEENS5_IJSI_iEEEiEEENS5_IJNS5_IJSI_NSA_ILi8192EEEEEENS5_IJSC_lEEElEEEEEEEEaNS5_IJlSC_lEEENS4_8TiledMMAINS4_8MMA_AtomIJNS4_4SM904GMMA6SPARSE27GMMA_64x64x64_S32S8S8_SS_TNILNS13_9SparseSelE0EEEEEENSK_ISD_NS5_IJSC_NSA_ILi0EEES19_EEEEENS5_IJNS4_10UnderscoreES1C_S1C_EEEEENS4_13SM90_TMA_LOADENS4_14ComposedLayoutINS4_7SwizzleILi2ELi4ELi3EEENS4_25smem_sparse_ptr_flag_bitsILi2ELi8EEENSK_INS5_IJNS5_IJSC_NSA_ILi8EEEEEENS5_IJSB_SH_EEEEEENS5_IJNS5_IJS19_SI_EEESN_EEEEEEEvNS4_8identityENS4_23SM90_TMA_LOAD_MULTICASTENS1G_INS1H_ILi3ELi4ELi3EEENS4_18smem_ptr_flag_bitsILi8EEENSK_INS5_IJS1L_SI_EEENS5_IJSI_SC_EEEEEEEvS1T_EENS_8epilogue10collective6detail29Sm90TmaWarpSpecializedAdapterINS24_15DefaultEpilogueIiNS5_IJSC_llEEES28_NS23_6thread17LinearCombinationIiLi1EiiLNS29_9ScaleType4KindE0ELNS_15FloatRoundStyleE2EiEENS1_15EpilogueDefaultEEEEEvvEEEEvNT_6ParamsE)
        /*0014*/ 	.word	0x00000000


	//----- nvinfo : EIATTR_MIN_STACK_SIZE
	.align		4
.L_14:
        /*0018*/ 	.byte	0x04, 0x12
        /*001a*/ 	.short	(.L_16 - .L_15)
	.align		4
.L_15:
        /*001c*/ 	.word	index@(_ZN7cutlass13device_kernelINS_4gemm6kernel13GemmUniversalIN4cute5tupleIJiiiiEEENS1_10collective13CollectiveMmaINS1_40MainloopSm90TmaGmmaWarpSpecializedSparseILi8ENS5_IJNS4_1CILi2EEENSA_ILi1EEESC_EEENS1_35KernelTmaWarpSpecializedCooperativeEEENS5_IJNSA_ILi256EEENSA_ILi64EEENSA_ILi128EEEEEEaNS5_IJNS4_6LayoutINS5_IJiNS5_IJSB_iEEEiEEENS5_IJlNS5_IJSC_SB_EEElEEEEENSK_INS5_IJNS5_IJSH_iEEENS5_IJSI_iEEEiEEENS5_IJNS5_IJSI_NSA_ILi8192EEEEEENS5_IJSC_lEEElEEEEEEEEaNS5_IJlSC_lEEENS4_8TiledMMAINS4_8MMA_AtomIJNS4_4SM904GMMA6SPARSE27GMMA_64x64x64_S32S8S8_SS_TNILNS13_9SparseSelE0EEEEEENSK_ISD_NS5_IJSC_NSA_ILi0EEES19_EEEEENS5_IJNS4_10UnderscoreES1C_S1C_EEEEENS4_13SM90_TMA_LOADENS4_14ComposedLayoutINS4_7SwizzleILi2ELi4ELi3EEENS4_25smem_sparse_ptr_flag_bitsILi2ELi8EEENSK_INS5_IJNS5_IJSC_NSA_ILi8EEEEEENS5_IJSB_SH_EEEEEENS5_IJNS5_IJS19_SI_EEESN_EEEEEEEvNS4_8identityENS4_23SM90_TMA_LOAD_MULTICASTENS1G_INS1H_ILi3ELi4ELi3EEENS4_18smem_ptr_flag_bitsILi8EEENSK_INS5_IJS1L_SI_EEENS5_IJSI_SC_EEEEEEEvS1T_EENS_8epilogue10collective6detail29Sm90TmaWarpSpecializedAdapterINS24_15DefaultEpilogueIiNS5_IJSC_llEEES28_NS23_6thread17LinearCombinationIiLi1EiiLNS29_9ScaleType4KindE0ELNS_15FloatRoundStyleE2EiEENS1_15EpilogueDefaultEEEEEvvEEEEvNT_6ParamsE)
        /*0020*/ 	.word	0x00000000
.L_16:


//--------------------- .nv.compat                --------------------------
	.section	.nv.compat,"",@"SHT_CUDA_COMPAT_INFO"
	.align	4
        /*0000*/ 	.byte	0x02, 0x09, 0x01, 0x00, 0x02, 0x02, 0x04, 0x00, 0x02, 0x05, 0x05, 0x00, 0x03, 0x07, 0x01, 0x01
        /*0010*/ 	.byte	0x02, 0x03, 0x01, 0x00, 0x02, 0x06, 0x01, 0x00, 0x04, 0x0b, 0x08, 0x00, 0x00, 0x00, 0x00, 0x00
        /*0020*/ 	.byte	0x00, 0x00, 0x00, 0x00


//--------------------- .nv.info._ZN7cutlass13device_kernelINS_4gemm6kernel13GemmUniversalIN4cute5tupleIJiiiiEEENS1_10collective13CollectiveMmaINS1_40MainloopSm90TmaGmmaWarpSpecializedSparseILi8ENS5_IJNS4_1CILi2EEENSA_ILi1EEESC_EEENS1_35KernelTmaWarpSpecializedCooperativeEEENS5_IJNSA_ILi256EEENSA_ILi64EEENSA_ILi128EEEEEEaNS5_IJNS4_6LayoutINS5_IJiNS5_IJSB_iEEEiEEENS5_IJlNS5_IJSC_SB_EEElEEEEENSK_INS5_IJNS5_IJSH_iEEENS5_IJSI_iEEEiEEENS5_IJNS5_IJSI_NSA_ILi8192EEEEEENS5_IJSC_lEEElEEEEEEEEaNS5_IJlSC_lEEENS4_8TiledMMAINS4_8MMA_AtomIJNS4_4SM904GMMA6SPARSE27GMMA_64x64x64_S32S8S8_SS_TNILNS13_9SparseSelE0EEEEEENSK_ISD_NS5_IJSC_NSA_ILi0EEES19_EEEEENS5_IJNS4_10UnderscoreES1C_S1C_EEEEENS4_13SM90_TMA_LOADENS4_14ComposedLayoutINS4_7SwizzleILi2ELi4ELi3EEENS4_25smem_sparse_ptr_flag_bitsILi2ELi8EEENSK_INS5_IJNS5_IJSC_NSA_ILi8EEEEEENS5_IJSB_SH_EEEEEENS5_IJNS5_IJS19_SI_EEESN_EEEEEEEvNS4_8identityENS4_23SM90_TMA_LOAD_MULTICASTENS1G_INS1H_ILi3ELi4ELi3EEENS4_18smem_ptr_flag_bitsILi8EEENSK_INS5_IJS1L_SI_EEENS5_IJSI_SC_EEEEEEEvS1T_EENS_8epilogue10collective6detail29Sm90TmaWarpSpecializedAdapterINS24_15DefaultEpilogueIiNS5_IJSC_llEEES28_NS23_6thread17LinearCombinationIiLi1EiiLNS29_9ScaleType4KindE0ELNS_15FloatRoundStyleE2EiEENS1_15EpilogueDefaultEEEEEvvEEEEvNT_6ParamsE --------------------------
	.section	.nv.info._ZN7cutlass13device_kernelINS_4gemm6kernel13GemmUniversalIN4cute5tupleIJiiiiEEENS1_10collective13CollectiveMmaINS1_40MainloopSm90TmaGmmaWarpSpecializedSparseILi8ENS5_IJNS4_1CILi2EEENSA_ILi1EEESC_EEENS1_35KernelTmaWarpSpecializedCooperativeEEENS5_IJNSA_ILi256EEENSA_ILi64EEENSA_ILi128EEEEEEaNS5_IJNS4_6LayoutINS5_IJiNS5_IJSB_iEEEiEEENS5_IJlNS5_IJSC_SB_EEElEEEEENSK_INS5_IJNS5_IJSH_iEEENS5_IJSI_iEEEiEEENS5_IJNS5_IJSI_NSA_ILi8192EEEEEENS5_IJSC_lEEElEEEEEEEEaNS5_IJlSC_lEEENS4_8TiledMMAINS4_8MMA_AtomIJNS4_4SM904GMMA6SPARSE27GMMA_64x64x64_S32S8S8_SS_TNILNS13_9SparseSelE0EEEEEENSK_ISD_NS5_IJSC_NSA_ILi0EEES19_EEEEENS5_IJNS4_10UnderscoreES1C_S1C_EEEEENS4_13SM90_TMA_LOADENS4_14ComposedLayoutINS4_7SwizzleILi2ELi4ELi3EEENS4_25smem_sparse_ptr_flag_bitsILi2ELi8EEENSK_INS5_IJNS5_IJSC_NSA_ILi8EEEEEENS5_IJSB_SH_EEEEEENS5_IJNS5_IJS19_SI_EEESN_EEEEEEEvNS4_8identityENS4_23SM90_TMA_LOAD_MULTICASTENS1G_INS1H_ILi3ELi4ELi3EEENS4_18smem_ptr_flag_bitsILi8EEENSK_INS5_IJS1L_SI_EEENS5_IJSI_SC_EEEEEEEvS1T_EENS_8epilogue10collective6detail29Sm90TmaWarpSpecializedAdapterINS24_15DefaultEpilogueIiNS5_IJSC_llEEES28_NS23_6thread17LinearCombinationIiLi1EiiLNS29_9ScaleType4KindE0ELNS_15FloatRoundStyleE2EiEENS1_15EpilogueDefaultEEEEEvvEEEEvNT_6ParamsE,"",@"SHT_CUDA_INFO"
	.sectionflags	@""
	.align	4


	//----- nvinfo : EIATTR_CUDA_API_VERSION
	.align		4
        /*0000*/ 	.byte	0x04, 0x37
        /*0002*/ 	.short	(.L_18 - .L_17)
.L_17:
        /*0004*/ 	.word	0x00000082


	//----- nvinfo : EIATTR_KPARAM_INFO
	.align		4
.L_18:
        /*0008*/ 	.byte	0x04, 0x17
        /*000a*/ 	.short	(.L_20 - .L_19)
.L_19:
        /*000c*/ 	.word	0x00000000
        /*0010*/ 	.short	0x0000
        /*0012*/ 	.short	0x0070
        /*0014*/ 	.byte	0x00, 0xf0, 0x01, 0x14


	//----- nvinfo : EIATTR_SPARSE_MMA_MASK
	.align		4
.L_20:
        /*0018*/ 	.byte	0x03, 0x50
        /*001a*/ 	.short	0x0004


	//----- nvinfo : EIATTR_MAXREG_COUNT
	.align		4
        /*001c*/ 	.byte	0x03, 0x1b
        /*001e*/ 	.short	0x00a8


	//----- nvinfo : EIATTR_NUM_BARRIERS
	.align		4
        /*0020*/ 	.byte	0x02, 0x4c
        /*0022*/ 	.byte	0x01
	.zero		1


	//----- nvinfo : EIATTR_MERCURY_ISA_VERSION
	.align		4
        /*0024*/ 	.byte	0x03, 0x5f
        /*0026*/ 	.short	0x0101


	//----- nvinfo : EIATTR_INT_WARP_WIDE_INSTR_OFFSETS
	.align		4
        /*0028*/ 	.byte	0x04, 0x31
        /*002a*/ 	.short	(.L_22 - .L_21)


	//   ....[0]....
.L_21:
        /*002c*/ 	.word	0x00000570


	//   ....[1]....
        /*0030*/ 	.word	0x00000590


	//   ....[2]....
        /*0034*/ 	.word	0x00000770


	//----- nvinfo : EIATTR_COOP_GROUP_MASK_REGIDS
	.align		4
.L_22:
        /*0038*/ 	.byte	0x04, 0x29
        /*003a*/ 	.short	(.L_24 - .L_23)


	//   ....[0]....
.L_23:
        /*003c*/ 	.word	0xffffffff


	//   ....[1]....
        /*0040*/ 	.word	0xffffffff


	//   ....[2]....
        /*0044*/ 	.word	0xffffffff


	//   ....[3]....
        /*0048*/ 	.word	0xffffffff


	//   ....[4]....
        /*004c*/ 	.word	0xffffffff


	//   ....[5]....
        /*0050*/ 	.word	0xffffffff


	//----- nvinfo : EIATTR_COOP_GROUP_INSTR_OFFSETS
	.align		4
.L_24:
        /*0054*/ 	.byte	0x04, 0x28
        /*0056*/ 	.short	(.L_26 - .L_25)


	//   ....[0]....
.L_25:
        /*0058*/ 	.word	0x00000060


	//   ....[1]....
        /*005c*/ 	.word	0x00000070


	//   ....[2]....
        /*0060*/ 	.word	0x00000160


	//   ....[3]....
        /*0064*/ 	.word	0x000003c0


	//   ....[4]....
        /*0068*/ 	.word	0x000008d0


	//   ....[5]....
        /*006c*/ 	.word	0x00001590


	//----- nvinfo : EIATTR_REG_RECONFIG
	.align		4
.L_26:
        /*0070*/ 	.byte	0x01, 0x54
	.zero		2


	//----- nvinfo : EIATTR_MBARRIER_INSTR_OFFSETS
	.align		4
        /*0074*/ 	.byte	0x04, 0x39
        /*0076*/ 	.short	(.L_28 - .L_27)


	//   ....[0]....
.L_27:
        /*0078*/ 	.word	0x00000280
        /*007c*/ 	.word	0x000000ff
        /*0080*/ 	.word	0x00000000
        /*0084*/ 	.short	0x0100
        /*0086*/ 	.byte	0x08
	.zero		1


	//   ....[1]....
        /*0088*/ 	.word	0x00000290
        /*008c*/ 	.word	0x000000ff
        /*0090*/ 	.word	0x00000040
        /*0094*/ 	.short	0x0100
        /*0096*/ 	.byte	0x08
	.zero		1


	//   ....[2]....
        /*0098*/ 	.word	0x000002a0
        /*009c*/ 	.word	0x000000ff
        /*00a0*/ 	.word	0x00000008
        /*00a4*/ 	.short	0x0100
        /*00a6*/ 	.byte	0x08
	.zero		1


	//   ....[3]....
        /*00a8*/ 	.word	0x000002b0
        /*00ac*/ 	.word	0x000000ff
        /*00b0*/ 	.word	0x00000048
        /*00b4*/ 	.short	0x0100
        /*00b6*/ 	.byte	0x08
	.zero		1


	//   ....[4]....
        /*00b8*/ 	.word	0x000002c0
        /*00bc*/ 	.word	0x000000ff
        /*00c0*/ 	.word	0x00000010
        /*00c4*/ 	.short	0x0100
        /*00c6*/ 	.byte	0x08
	.zero		1


	//   ....[5]....
        /*00c8*/ 	.word	0x000002d0
        /*00cc*/ 	.word	0x000000ff
        /*00d0*/ 	.word	0x00000050
        /*00d4*/ 	.short	0x0100
        /*00d6*/ 	.byte	0x08
	.zero		1


	//   ....[6]....
        /*00d8*/ 	.word	0x000002e0
        /*00dc*/ 	.word	0x000000ff
        /*00e0*/ 	.word	0x00000018
        /*00e4*/ 	.short	0x0100
        /*00e6*/ 	.byte	0x08
	.zero		1


	//   ....[7]....
        /*00e8*/ 	.word	0x000002f0
        /*00ec*/ 	.word	0x000000ff
        /*00f0*/ 	.word	0x00000058
        /*00f4*/ 	.short	0x0100
        /*00f6*/ 	.byte	0x08
	.zero		1


	//   ....[8]....
        /*00f8*/ 	.word	0x00000300
        /*00fc*/ 	.word	0x000000ff
        /*0100*/ 	.word	0x00000020
        /*0104*/ 	.short	0x0100
        /*0106*/ 	.byte	0x08
	.zero		1


	//   ....[9]....
        /*0108*/ 	.word	0x00000310
        /*010c*/ 	.word	0x000000ff
        /*0110*/ 	.word	0x00000060
        /*0114*/ 	.short	0x0100
        /*0116*/ 	.byte	0x08
	.zero		1


	//   ....[10]....
        /*0118*/ 	.word	0x00000320
        /*011c*/ 	.word	0x000000ff
        /*0120*/ 	.word	0x00000028
        /*0124*/ 	.short	0x0100
        /*0126*/ 	.byte	0x08
	.zero		1


	//   ....[11]....
        /*0128*/ 	.word	0x00000330
        /*012c*/ 	.word	0x000000ff
        /*0130*/ 	.word	0x00000068
        /*0134*/ 	.short	0x0100
        /*0136*/ 	.byte	0x08
	.zero		1


	//   ....[12]....
        /*0138*/ 	.word	0x00000340
        /*013c*/ 	.word	0x000000ff
        /*0140*/ 	.word	0x00000030
        /*0144*/ 	.short	0x0100
        /*0146*/ 	.byte	0x08
	.zero		1


	//   ....[13]....
        /*0148*/ 	.word	0x00000350
        /*014c*/ 	.word	0x000000ff
        /*0150*/ 	.word	0x00000070
        /*0154*/ 	.short	0x0100
        /*0156*/ 	.byte	0x08
	.zero		1


	//   ....[14]....
        /*0158*/ 	.word	0x00000360
        /*015c*/ 	.word	0x000000ff
        /*0160*/ 	.word	0x00000038
        /*0164*/ 	.short	0x0100
        /*0166*/ 	.byte	0x08
	.zero		1


	//   ....[15]....
        /*0168*/ 	.word	0x00000370
        /*016c*/ 	.word	0x000000ff
        /*0170*/ 	.word	0x00000078
        /*0174*/ 	.short	0x0100
        /*0176*/ 	.byte	0x08
	.zero		1


	//   ....[16]....
        /*0178*/ 	.word	0x000007c0
        /*017c*/ 	.word	0x000000ff
        /*0180*/ 	.word	0x00000090
        /*0184*/ 	.short	0x0100
        /*0186*/ 	.byte	0x06
	.zero		1


	//   ....[17]....
        /*0188*/ 	.word	0x00000860
        /*018c*/ 	.word	0x000000ff
        /*0190*/ 	.word	0x00000098
        /*0194*/ 	.short	0x0100
        /*0196*/ 	.byte	0x06
	.zero		1


	//   ....[18]....
        /*0198*/ 	.word	0x00001950
        /*019c*/ 	.word	0x000000ff
        /*01a0*/ 	.word	0x00000000
        /*01a4*/ 	.short	0x010a
        /*01a6*/ 	.byte	0x08
	.zero		1


	//   ....[19]....
        /*01a8*/ 	.word	0x000019b0
        /*01ac*/ 	.word	0x000000ff
        /*01b0*/ 	.word	0x00000000
        /*01b4*/ 	.short	0x010a
        /*01b6*/ 	.byte	0x08
	.zero		1


	//   ....[20]....
        /*01b8*/ 	.word	0x00001bf0
        /*01bc*/ 	.word	0x0000000e
        /*01c0*/ 	.word	0x00000000
        /*01c4*/ 	.short	0x0101
        /*01c6*/ 	.byte	0x3f
	.zero		1


	//   ....[21]....
        /*01c8*/ 	.word	0x000074e0
        /*01cc*/ 	.word	0x00000014
        /*01d0*/ 	.word	0x00000040
        /*01d4*/ 	.short	0x010a
        /*01d6*/ 	.byte	0x3f
	.zero		1


	//   ....[22]....
        /*01d8*/ 	.word	0x00007960
        /*01dc*/ 	.word	0x00000007
        /*01e0*/ 	.word	0x00000098
        /*01e4*/ 	.short	0x0101
        /*01e6*/ 	.byte	0x3f
	.zero		1


	//   ....[23]....
        /*01e8*/ 	.word	0x00008080
        /*01ec*/ 	.word	0x00000005
        /*01f0*/ 	.word	0x00000000
        /*01f4*/ 	.short	0x010a
        /*01f6*/ 	.byte	0x3f
	.zero		1


	//   ....[24]....
        /*01f8*/ 	.word	0x00008100
        /*01fc*/ 	.word	0x00000007
        /*0200*/ 	.word	0x00000000
        /*0204*/ 	.short	0x010a
        /*0206*/ 	.byte	0x3f
	.zero		1


	//   ....[25]....
        /*0208*/ 	.word	0x00008190
        /*020c*/ 	.word	0x00000006
        /*0210*/ 	.word	0x00000000
        /*0214*/ 	.short	0x010a
        /*0216*/ 	.byte	0x3f
	.zero		1


	//   ....[26]....
        /*0218*/ 	.word	0x00008220
        /*021c*/ 	.word	0x00000009
        /*0220*/ 	.word	0x00000000
        /*0224*/ 	.short	0x010a
        /*0226*/ 	.byte	0x3f
	.zero		1


	//   ....[27]....
        /*0228*/ 	.word	0x000082b0
        /*022c*/ 	.word	0x00000006
        /*0230*/ 	.word	0x00000000
        /*0234*/ 	.short	0x010a
        /*0236*/ 	.byte	0x3f
	.zero		1


	//   ....[28]....
        /*0238*/ 	.word	0x00008340
        /*023c*/ 	.word	0x00000009
        /*0240*/ 	.word	0x00000000
        /*0244*/ 	.short	0x010a
        /*0246*/ 	.byte	0x3f
	.zero		1


	//   ....[29]....
        /*0248*/ 	.word	0x000083d0
        /*024c*/ 	.word	0x00000006
        /*0250*/ 	.word	0x00000000
        /*0254*/ 	.short	0x010a
        /*0256*/ 	.byte	0x3f
	.zero		1


	//   ....[30]....
        /*0258*/ 	.word	0x00008460
        /*025c*/ 	.word	0x00000003
        /*0260*/ 	.word	0x00000000
        /*0264*/ 	.short	0x010a
        /*0266*/ 	.byte	0x3f
	.zero		1


	//   ....[31]....
        /*0268*/ 	.word	0x000084d0
        /*026c*/ 	.word	0x00000010
        /*0270*/ 	.word	0x00000000
        /*0274*/ 	.short	0x010a
        /*0276*/ 	.byte	0x3f
	.zero		1


	//   ....[32]....
        /*0278*/ 	.word	0x000085a0
        /*027c*/ 	.word	0x00000014
        /*0280*/ 	.word	0x00000040
        /*0284*/ 	.short	0x010a
        /*0286*/ 	.byte	0x3f
	.zero		1


	//   ....[33]....
        /*0288*/ 	.word	0x00008670
        /*028c*/ 	.word	0x00000005
        /*0290*/ 	.word	0x00000000
        /*0294*/ 	.short	0x010a
        /*0296*/ 	.byte	0x3f
	.zero		1


	//   ....[34]....
        /*0298*/ 	.word	0x000086c0
        /*029c*/ 	.word	0x00000007
        /*02a0*/ 	.word	0x00000000
        /*02a4*/ 	.short	0x010a
        /*02a6*/ 	.byte	0x3f
	.zero		1


	//   ....[35]....
        /*02a8*/ 	.word	0x00008710
        /*02ac*/ 	.word	0x00000006
        /*02b0*/ 	.word	0x00000000
        /*02b4*/ 	.short	0x010a
        /*02b6*/ 	.byte	0x3f
	.zero		1


	//   ....[36]....
        /*02b8*/ 	.word	0x00008760
        /*02bc*/ 	.word	0x00000009
        /*02c0*/ 	.word	0x00000000
        /*02c4*/ 	.short	0x010a
        /*02c6*/ 	.byte	0x3f
	.zero		1


	//   ....[37]....
        /*02c8*/ 	.word	0x000087b0
        /*02cc*/ 	.word	0x00000006
        /*02d0*/ 	.word	0x00000000
        /*02d4*/ 	.short	0x010a
        /*02d6*/ 	.byte	0x3f
	.zero		1


	//   ....[38]....
        /*02d8*/ 	.word	0x00008800
        /*02dc*/ 	.word	0x00000009
        /*02e0*/ 	.word	0x00000000
        /*02e4*/ 	.short	0x010a
        /*02e6*/ 	.byte	0x3f
	.zero		1


	//   ....[39]....
        /*02e8*/ 	.word	0x00008850
        /*02ec*/ 	.word	0x00000006
        /*02f0*/ 	.word	0x00000000
        /*02f4*/ 	.short	0x010a
        /*02f6*/ 	.byte	0x3f
	.zero		1


	//----- nvinfo : EIATTR_NUM_MBARRIERS
	.align		4
.L_28:
        /*02f8*/ 	.byte	0x03, 0x38
        /*02fa*/ 	.short	0x0012


	//----- nvinfo : EIATTR_EXIT_INSTR_OFFSETS
	.align		4
        /*02fc*/ 	.byte	0x04, 0x1c
        /*02fe*/ 	.short	(.L_30 - .L_29)


	//   ....[0]....
.L_29:
        /*0300*/ 	.word	0x00000ac0


	//   ....[1]....
        /*0304*/ 	.word	0x000012b0


	//   ....[2]....
        /*0308*/ 	.word	0x00006c30


	//   ....[3]....
        /*030c*/ 	.word	0x00007190


	//   ....[4]....
        /*0310*/ 	.word	0x000084b0


	//----- nvinfo : EIATTR_MAX_THREADS
	.align		4
.L_30:
        /*0314*/ 	.byte	0x04, 0x05
        /*0316*/ 	.short	(.L_32 - .L_31)
.L_31:
        /*0318*/ 	.word	0x00000180
        /*031c*/ 	.word	0x00000001
        /*0320*/ 	.word	0x00000001


	//----- nvinfo : EIATTR_CRS_STACK_SIZE
	.align		4
.L_32:
        /*0324*/ 	.byte	0x04, 0x1e
        /*0326*/ 	.short	(.L_34 - .L_33)
.L_33:
        /*0328*/ 	.word	0x00000000


	//----- nvinfo : EIATTR_CBANK_PARAM_SIZE
	.align		4
.L_34:
        /*032c*/ 	.byte	0x03, 0x19
        /*032e*/ 	.short	0x0570


	//----- nvinfo : EIATTR_PARAM_CBANK
	.align		4
        /*0330*/ 	.byte	0x04, 0x0a
        /*0332*/ 	.short	(.L_36 - .L_35)
	.align		4
.L_35:
        /*0334*/ 	.word	index@(.nv.constant0._ZN7cutlass13device_kernelINS_4gemm6kernel13GemmUniversalIN4cute5tupleIJiiiiEEENS1_10collective13CollectiveMmaINS1_40MainloopSm90TmaGmmaWarpSpecializedSparseILi8ENS5_IJNS4_1CILi2EEENSA_ILi1EEESC_EEENS1_35KernelTmaWarpSpecializedCooperativeEEENS5_IJNSA_ILi256EEENSA_ILi64EEENSA_ILi128EEEEEEaNS5_IJNS4_6LayoutINS5_IJiNS5_IJSB_iEEEiEEENS5_IJlNS5_IJSC_SB_EEElEEEEENSK_INS5_IJNS5_IJSH_iEEENS5_IJSI_iEEEiEEENS5_IJNS5_IJSI_NSA_ILi8192EEEEEENS5_IJSC_lEEElEEEEEEEEaNS5_IJlSC_lEEENS4_8TiledMMAINS4_8MMA_AtomIJNS4_4SM904GMMA6SPARSE27GMMA_64x64x64_S32S8S8_SS_TNILNS13_9SparseSelE0EEEEEENSK_ISD_NS5_IJSC_NSA_ILi0EEES19_EEEEENS5_IJNS4_10UnderscoreES1C_S1C_EEEEENS4_13SM90_TMA_LOADENS4_14ComposedLayoutINS4_7SwizzleILi2ELi4ELi3EEENS4_25smem_sparse_ptr_flag_bitsILi2ELi8EEENSK_INS5_IJNS5_IJSC_NSA_ILi8EEEEEENS5_IJSB_SH_EEEEEENS5_IJNS5_IJS19_SI_EEESN_EEEEEEEvNS4_8identityENS4_23SM90_TMA_LOAD_MULTICASTENS1G_INS1H_ILi3ELi4ELi3EEENS4_18smem_ptr_flag_bitsILi8EEENSK_INS5_IJS1L_SI_EEENS5_IJSI_SC_EEEEEEEvS1T_EENS_8epilogue10collective6detail29Sm90TmaWarpSpecializedAdapterINS24_15DefaultEpilogueIiNS5_IJSC_llEEES28_NS23_6thread17LinearCombinationIiLi1EiiLNS29_9ScaleType4KindE0ELNS_15FloatRoundStyleE2EiEENS1_15EpilogueDefaultEEEEEvvEEEEvNT_6ParamsE)
        /*0338*/ 	.short	0x0210
        /*033a*/ 	.short	0x0570


	//----- nvinfo : EIATTR_SW_WAR
	.align		4
.L_36:
        /*033c*/ 	.byte	0x04, 0x36
        /*033e*/ 	.short	(.L_38 - .L_37)
.L_37:
        /*0340*/ 	.word	0x00000008
.L_38:


//--------------------- .nv.callgraph             --------------------------
	.section	.nv.callgraph,"",@"SHT_CUDA_CALLGRAPH"
	.align	4
	.sectionentsize	8
	.align		4
        /*0000*/ 	.word	0x00000000
	.align		4
        /*0004*/ 	.word	0xffffffff
	.align		4
        /*0008*/ 	.word	0x00000000
	.align		4
        /*000c*/ 	.word	0xfffffffe
	.align		4
        /*0010*/ 	.word	0x00000000
	.align		4
        /*0014*/ 	.word	0xfffffffd
	.align		4
        /*0018*/ 	.word	0x00000000
	.align		4
        /*001c*/ 	.word	0xfffffffc


//--------------------- .nv.constant4             --------------------------
	.section	.nv.constant4,"a",@progbits
	.align	8
	.align		8
.nv.constant4:
        /*0000*/ 	.dword	_ZN39_INTERNAL_fe9e36a0_4_k_cu_57248e27_29184cuda3std3__45__cpo5beginE
	.align		8
        /*0008*/ 	.dword	_ZN39_INTERNAL_fe9e36a0_4_k_cu_57248e27_29184cuda3std3__45__cpo3endE
	.align		8
        /*0010*/ 	.dword	_ZN39_INTERNAL_fe9e36a0_4_k_cu_57248e27_29184cuda3std3__45__cpo6cbeginE
	.align		8
        /*0018*/ 	.dword	_ZN39_INTERNAL_fe9e36a0_4_k_cu_57248e27_29184cuda3std3__45__cpo4cendE
	.align		8
        /*0020*/ 	.dword	_ZN39_INTERNAL_fe9e36a0_4_k_cu_57248e27_29184cuda3std3__441_GLOBAL__N__fe9e36a0_4_k_cu_57248e27_29186ignoreE
	.align		8
        /*0028*/ 	.dword	_ZN39_INTERNAL_fe9e36a0_4_k_cu_57248e27_29184cuda3std3__419piecewise_constructE
	.align		8
        /*0030*/ 	.dword	_ZN39_INTERNAL_fe9e36a0_4_k_cu_57248e27_29184cuda3std3__48in_placeE
	.align		8
        /*0038*/ 	.dword	_ZN39_INTERNAL_fe9e36a0_4_k_cu_57248e27_29184cuda3std6ranges3__45__cpo4swapE
	.align		8
        /*0040*/ 	.dword	_ZN39_INTERNAL_fe9e36a0_4_k_cu_57248e27_29184cuda3std6ranges3__45__cpo9iter_moveE
	.align		8
        /*0048*/ 	.dword	_ZN39_INTERNAL_fe9e36a0_4_k_cu_57248e27_29184cute7productE
	.align		8
        /*0050*/ 	.dword	_ZN39_INTERNAL_fe9e36a0_4_k_cu_57248e27_29184cute1_E


//--------------------- .text._ZN7cutlass13device_kernelINS_4gemm6kernel13GemmUniversalIN4cute5tupleIJiiiiEEENS1_10collective13CollectiveMmaINS1_40MainloopSm90TmaGmmaWarpSpecializedSparseILi8ENS5_IJNS4_1CILi2EEENSA_ILi1EEESC_EEENS1_35KernelTmaWarpSpecializedCooperativeEEENS5_IJNSA_ILi256EEENSA_ILi64EEENSA_ILi128EEEEEEaNS5_IJNS4_6LayoutINS5_IJiNS5_IJSB_iEEEiEEENS5_IJlNS5_IJSC_SB_EEElEEEEENSK_INS5_IJNS5_IJSH_iEEENS5_IJSI_iEEEiEEENS5_IJNS5_IJSI_NSA_ILi8192EEEEEENS5_IJSC_lEEElEEEEEEEEaNS5_IJlSC_lEEENS4_8TiledMMAINS4_8MMA_AtomIJNS4_4SM904GMMA6SPARSE27GMMA_64x64x64_S32S8S8_SS_TNILNS13_9SparseSelE0EEEEEENSK_ISD_NS5_IJSC_NSA_ILi0EEES19_EEEEENS5_IJNS4_10UnderscoreES1C_S1C_EEEEENS4_13SM90_TMA_LOADENS4_14ComposedLayoutINS4_7SwizzleILi2ELi4ELi3EEENS4_25smem_sparse_ptr_flag_bitsILi2ELi8EEENSK_INS5_IJNS5_IJSC_NSA_ILi8EEEEEENS5_IJSB_SH_EEEEEENS5_IJNS5_IJS19_SI_EEESN_EEEEEEEvNS4_8identityENS4_23SM90_TMA_LOAD_MULTICASTENS1G_INS1H_ILi3ELi4ELi3EEENS4_18smem_ptr_flag_bitsILi8EEENSK_INS5_IJS1L_SI_EEENS5_IJSI_SC_EEEEEEEvS1T_EENS_8epilogue10collective6detail29Sm90TmaWarpSpecializedAdapterINS24_15DefaultEpilogueIiNS5_IJSC_llEEES28_NS23_6thread17LinearCombinationIiLi1EiiLNS29_9ScaleType4KindE0ELNS_15FloatRoundStyleE2EiEENS1_15EpilogueDefaultEEEEEvvEEEEvNT_6ParamsE --------------------------
	.section	.text._ZN7cutlass13device_kernelINS_4gemm6kernel13GemmUniversalIN4cute5tupleIJiiiiEEENS1_10collective13CollectiveMmaINS1_40MainloopSm90TmaGmmaWarpSpecializedSparseILi8ENS5_IJNS4_1CILi2EEENSA_ILi1EEESC_EEENS1_35KernelTmaWarpSpecializedCooperativeEEENS5_IJNSA_ILi256EEENSA_ILi64EEENSA_ILi128EEEEEEaNS5_IJNS4_6LayoutINS5_IJiNS5_IJSB_iEEEiEEENS5_IJlNS5_IJSC_SB_EEElEEEEENSK_INS5_IJNS5_IJSH_iEEENS5_IJSI_iEEEiEEENS5_IJNS5_IJSI_NSA_ILi8192EEEEEENS5_IJSC_lEEElEEEEEEEEaNS5_IJlSC_lEEENS4_8TiledMMAINS4_8MMA_AtomIJNS4_4SM904GMMA6SPARSE27GMMA_64x64x64_S32S8S8_SS_TNILNS13_9SparseSelE0EEEEEENSK_ISD_NS5_IJSC_NSA_ILi0EEES19_EEEEENS5_IJNS4_10UnderscoreES1C_S1C_EEEEENS4_13SM90_TMA_LOADENS4_14ComposedLayoutINS4_7SwizzleILi2ELi4ELi3EEENS4_25smem_sparse_ptr_flag_bitsILi2ELi8EEENSK_INS5_IJNS5_IJSC_NSA_ILi8EEEEEENS5_IJSB_SH_EEEEEENS5_IJNS5_IJS19_SI_EEESN_EEEEEEEvNS4_8identityENS4_23SM90_TMA_LOAD_MULTICASTENS1G_INS1H_ILi3ELi4ELi3EEENS4_18smem_ptr_flag_bitsILi8EEENSK_INS5_IJS1L_SI_EEENS5_IJSI_SC_EEEEEEEvS1T_EENS_8epilogue10collective6detail29Sm90TmaWarpSpecializedAdapterINS24_15DefaultEpilogueIiNS5_IJSC_llEEES28_NS23_6thread17LinearCombinationIiLi1EiiLNS29_9ScaleType4KindE0ELNS_15FloatRoundStyleE2EiEENS1_15EpilogueDefaultEEEEEvvEEEEvNT_6ParamsE,"ax",@progbits
	.align	128
.text._ZN7cutlass13device_kernelINS_4gemm6kernel13GemmUniversalIN4cute5tupleIJiiiiEEENS1_10collective13CollectiveMmaINS1_40MainloopSm90TmaGmmaWarpSpecializedSparseILi8ENS5_IJNS4_1CILi2EEENSA_ILi1EEESC_EEENS1_35KernelTmaWarpSpecializedCooperativeEEENS5_IJNSA_ILi256EEENSA_ILi64EEENSA_ILi128EEEEEEaNS5_IJNS4_6LayoutINS5_IJiNS5_IJSB_iEEEiEEENS5_IJlNS5_IJSC_SB_EEElEEEEENSK_INS5_IJNS5_IJSH_iEEENS5_IJSI_iEEEiEEENS5_IJNS5_IJSI_NSA_ILi8192EEEEEENS5_IJSC_lEEElEEEEEEEEaNS5_IJlSC_lEEENS4_8TiledMMAINS4_8MMA_AtomIJNS4_4SM904GMMA6SPARSE27GMMA_64x64x64_S32S8S8_SS_TNILNS13_9SparseSelE0EEEEEENSK_ISD_NS5_IJSC_NSA_ILi0EEES19_EEEEENS5_IJNS4_10UnderscoreES1C_S1C_EEEEENS4_13SM90_TMA_LOADENS4_14ComposedLayoutINS4_7SwizzleILi2ELi4ELi3EEENS4_25smem_sparse_ptr_flag_bitsILi2ELi8EEENSK_INS5_IJNS5_IJSC_NSA_ILi8EEEEEENS5_IJSB_SH_EEEEEENS5_IJNS5_IJS19_SI_EEESN_EEEEEEEvNS4_8identityENS4_23SM90_TMA_LOAD_MULTICASTENS1G_INS1H_ILi3ELi4ELi3EEENS4_18smem_ptr_flag_bitsILi8EEENSK_INS5_IJS1L_SI_EEENS5_IJSI_SC_EEEEEEEvS1T_EENS_8epilogue10collective6detail29Sm90TmaWarpSpecializedAdapterINS24_15DefaultEpilogueIiNS5_IJSC_llEEES28_NS23_6thread17LinearCombinationIiLi1EiiLNS29_9ScaleType4KindE0ELNS_15FloatRoundStyleE2EiEENS1_15EpilogueDefaultEEEEEvvEEEEvNT_6ParamsE:
        .type           _ZN7cutlass13device_kernelINS_4gemm6kernel13GemmUniversalIN4cute5tupleIJiiiiEEENS1_10collective13CollectiveMmaINS1_40MainloopSm90TmaGmmaWarpSpecializedSparseILi8ENS5_IJNS4_1CILi2EEENSA_ILi1EEESC_EEENS1_35KernelTmaWarpSpecializedCooperativeEEENS5_IJNSA_ILi256EEENSA_ILi64EEENSA_ILi128EEEEEEaNS5_IJNS4_6LayoutINS5_IJiNS5_IJSB_iEEEiEEENS5_IJlNS5_IJSC_SB_EEElEEEEENSK_INS5_IJNS5_IJSH_iEEENS5_IJSI_iEEEiEEENS5_IJNS5_IJSI_NSA_ILi8192EEEEEENS5_IJSC_lEEElEEEEEEEEaNS5_IJlSC_lEEENS4_8TiledMMAINS4_8MMA_AtomIJNS4_4SM904GMMA6SPARSE27GMMA_64x64x64_S32S8S8_SS_TNILNS13_9SparseSelE0EEEEEENSK_ISD_NS5_IJSC_NSA_ILi0EEES19_EEEEENS5_IJNS4_10UnderscoreES1C_S1C_EEEEENS4_13SM90_TMA_LOADENS4_14ComposedLayoutINS4_7SwizzleILi2ELi4ELi3EEENS4_25smem_sparse_ptr_flag_bitsILi2ELi8EEENSK_INS5_IJNS5_IJSC_NSA_ILi8EEEEEENS5_IJSB_SH_EEEEEENS5_IJNS5_IJS19_SI_EEESN_EEEEEEEvNS4_8identityENS4_23SM90_TMA_LOAD_MULTICASTENS1G_INS1H_ILi3ELi4ELi3EEENS4_18smem_ptr_flag_bitsILi8EEENSK_INS5_IJS1L_SI_EEENS5_IJSI_SC_EEEEEEEvS1T_EENS_8epilogue10collective6detail29Sm90TmaWarpSpecializedAdapterINS24_15DefaultEpilogueIiNS5_IJSC_llEEES28_NS23_6thread17LinearCombinationIiLi1EiiLNS29_9ScaleType4KindE0ELNS_15FloatRoundStyleE2EiEENS1_15EpilogueDefaultEEEEEvvEEEEvNT_6ParamsE,@function
        .size           _ZN7cutlass13device_kernelINS_4gemm6kernel13GemmUniversalIN4cute5tupleIJiiiiEEENS1_10collective13CollectiveMmaINS1_40MainloopSm90TmaGmmaWarpSpecializedSparseILi8ENS5_IJNS4_1CILi2EEENSA_ILi1EEESC_EEENS1_35KernelTmaWarpSpecializedCooperativeEEENS5_IJNSA_ILi256EEENSA_ILi64EEENSA_ILi128EEEEEEaNS5_IJNS4_6LayoutINS5_IJiNS5_IJSB_iEEEiEEENS5_IJlNS5_IJSC_SB_EEElEEEEENSK_INS5_IJNS5_IJSH_iEEENS5_IJSI_iEEEiEEENS5_IJNS5_IJSI_NSA_ILi8192EEEEEENS5_IJSC_lEEElEEEEEEEEaNS5_IJlSC_lEEENS4_8TiledMMAINS4_8MMA_AtomIJNS4_4SM904GMMA6SPARSE27GMMA_64x64x64_S32S8S8_SS_TNILNS13_9SparseSelE0EEEEEENSK_ISD_NS5_IJSC_NSA_ILi0EEES19_EEEEENS5_IJNS4_10UnderscoreES1C_S1C_EEEEENS4_13SM90_TMA_LOADENS4_14ComposedLayoutINS4_7SwizzleILi2ELi4ELi3EEENS4_25smem_sparse_ptr_flag_bitsILi2ELi8EEENSK_INS5_IJNS5_IJSC_NSA_ILi8EEEEEENS5_IJSB_SH_EEEEEENS5_IJNS5_IJS19_SI_EEESN_EEEEEEEvNS4_8identityENS4_23SM90_TMA_LOAD_MULTICASTENS1G_INS1H_ILi3ELi4ELi3EEENS4_18smem_ptr_flag_bitsILi8EEENSK_INS5_IJS1L_SI_EEENS5_IJSI_SC_EEEEEEEvS1T_EENS_8epilogue10collective6detail29Sm90TmaWarpSpecializedAdapterINS24_15DefaultEpilogueIiNS5_IJSC_llEEES28_NS23_6thread17LinearCombinationIiLi1EiiLNS29_9ScaleType4KindE0ELNS_15FloatRoundStyleE2EiEENS1_15EpilogueDefaultEEEEEvvEEEEvNT_6ParamsE,(.L_x_185 - _ZN7cutlass13device_kernelINS_4gemm6kernel13GemmUniversalIN4cute5tupleIJiiiiEEENS1_10collective13CollectiveMmaINS1_40MainloopSm90TmaGmmaWarpSpecializedSparseILi8ENS5_IJNS4_1CILi2EEENSA_ILi1EEESC_EEENS1_35KernelTmaWarpSpecializedCooperativeEEENS5_IJNSA_ILi256EEENSA_ILi64EEENSA_ILi128EEEEEEaNS5_IJNS4_6LayoutINS5_IJiNS5_IJSB_iEEEiEEENS5_IJlNS5_IJSC_SB_EEElEEEEENSK_INS5_IJNS5_IJSH_iEEENS5_IJSI_iEEEiEEENS5_IJNS5_IJSI_NSA_ILi8192EEEEEENS5_IJSC_lEEElEEEEEEEEaNS5_IJlSC_lEEENS4_8TiledMMAINS4_8MMA_AtomIJNS4_4SM904GMMA6SPARSE27GMMA_64x64x64_S32S8S8_SS_TNILNS13_9SparseSelE0EEEEEENSK_ISD_NS5_IJSC_NSA_ILi0EEES19_EEEEENS5_IJNS4_10UnderscoreES1C_S1C_EEEEENS4_13SM90_TMA_LOADENS4_14ComposedLayoutINS4_7SwizzleILi2ELi4ELi3EEENS4_25smem_sparse_ptr_flag_bitsILi2ELi8EEENSK_INS5_IJNS5_IJSC_NSA_ILi8EEEEEENS5_IJSB_SH_EEEEEENS5_IJNS5_IJS19_SI_EEESN_EEEEEEEvNS4_8identityENS4_23SM90_TMA_LOAD_MULTICASTENS1G_INS1H_ILi3ELi4ELi3EEENS4_18smem_ptr_flag_bitsILi8EEENSK_INS5_IJS1L_SI_EEENS5_IJSI_SC_EEEEEEEvS1T_EENS_8epilogue10collective6detail29Sm90TmaWarpSpecializedAdapterINS24_15DefaultEpilogueIiNS5_IJSC_llEEES28_NS23_6thread17LinearCombinationIiLi1EiiLNS29_9ScaleType4KindE0ELNS_15FloatRoundStyleE2EiEENS1_15EpilogueDefaultEEEEEvvEEEEvNT_6ParamsE)
        .other          _ZN7cutlass13device_kernelINS_4gemm6kernel13GemmUniversalIN4cute5tupleIJiiiiEEENS1_10collective13CollectiveMmaINS1_40MainloopSm90TmaGmmaWarpSpecializedSparseILi8ENS5_IJNS4_1CILi2EEENSA_ILi1EEESC_EEENS1_35KernelTmaWarpSpecializedCooperativeEEENS5_IJNSA_ILi256EEENSA_ILi64EEENSA_ILi128EEEEEEaNS5_IJNS4_6LayoutINS5_IJiNS5_IJSB_iEEEiEEENS5_IJlNS5_IJSC_SB_EEElEEEEENSK_INS5_IJNS5_IJSH_iEEENS5_IJSI_iEEEiEEENS5_IJNS5_IJSI_NSA_ILi8192EEEEEENS5_IJSC_lEEElEEEEEEEEaNS5_IJlSC_lEEENS4_8TiledMMAINS4_8MMA_AtomIJNS4_4SM904GMMA6SPARSE27GMMA_64x64x64_S32S8S8_SS_TNILNS13_9SparseSelE0EEEEEENSK_ISD_NS5_IJSC_NSA_ILi0EEES19_EEEEENS5_IJNS4_10UnderscoreES1C_S1C_EEEEENS4_13SM90_TMA_LOADENS4_14ComposedLayoutINS4_7SwizzleILi2ELi4ELi3EEENS4_25smem_sparse_ptr_flag_bitsILi2ELi8EEENSK_INS5_IJNS5_IJSC_NSA_ILi8EEEEEENS5_IJSB_SH_EEEEEENS5_IJNS5_IJS19_SI_EEESN_EEEEEEEvNS4_8identityENS4_23SM90_TMA_LOAD_MULTICASTENS1G_INS1H_ILi3ELi4ELi3EEENS4_18smem_ptr_flag_bitsILi8EEENSK_INS5_IJS1L_SI_EEENS5_IJSI_SC_EEEEEEEvS1T_EENS_8epilogue10collective6detail29Sm90TmaWarpSpecializedAdapterINS24_15DefaultEpilogueIiNS5_IJSC_llEEES28_NS23_6thread17LinearCombinationIiLi1EiiLNS29_9ScaleType4KindE0ELNS_15FloatRoundStyleE2EiEENS1_15EpilogueDefaultEEEEEvvEEEEvNT_6ParamsE,@"STO_CUDA_ENTRY STV_DEFAULT"
_ZN7cutlass13device_kernelINS_4gemm6kernel13GemmUniversalIN4cute5tupleIJiiiiEEENS1_10collective13CollectiveMmaINS1_40MainloopSm90TmaGmmaWarpSpecializedSparseILi8ENS5_IJNS4_1CILi2EEENSA_ILi1EEESC_EEENS1_35KernelTmaWarpSpecializedCooperativeEEENS5_IJNSA_ILi256EEENSA_ILi64EEENSA_ILi128EEEEEEaNS5_IJNS4_6LayoutINS5_IJiNS5_IJSB_iEEEiEEENS5_IJlNS5_IJSC_SB_EEElEEEEENSK_INS5_IJNS5_IJSH_iEEENS5_IJSI_iEEEiEEENS5_IJNS5_IJSI_NSA_ILi8192EEEEEENS5_IJSC_lEEElEEEEEEEEaNS5_IJlSC_lEEENS4_8TiledMMAINS4_8MMA_AtomIJNS4_4SM904GMMA6SPARSE27GMMA_64x64x64_S32S8S8_SS_TNILNS13_9SparseSelE0EEEEEENSK_ISD_NS5_IJSC_NSA_ILi0EEES19_EEEEENS5_IJNS4_10UnderscoreES1C_S1C_EEEEENS4_13SM90_TMA_LOADENS4_14ComposedLayoutINS4_7SwizzleILi2ELi4ELi3EEENS4_25smem_sparse_ptr_flag_bitsILi2ELi8EEENSK_INS5_IJNS5_IJSC_NSA_ILi8EEEEEENS5_IJSB_SH_EEEEEENS5_IJNS5_IJS19_SI_EEESN_EEEEEEEvNS4_8identityENS4_23SM90_TMA_LOAD_MULTICASTENS1G_INS1H_ILi3ELi4ELi3EEENS4_18smem_ptr_flag_bitsILi8EEENSK_INS5_IJS1L_SI_EEENS5_IJSI_SC_EEEEEEEvS1T_EENS_8epilogue10collective6detail29Sm90TmaWarpSpecializedAdapterINS24_15DefaultEpilogueIiNS5_IJSC_llEEES28_NS23_6thread17LinearCombinationIiLi1EiiLNS29_9ScaleType4KindE0ELNS_15FloatRoundStyleE2EiEENS1_15EpilogueDefaultEEEEEvvEEEEvNT_6ParamsE:
[----:B------:R-:W-:Y:S01]  /*0000*/  LDC R1, c[0x0][0x28] ;  /* 0x00000a00ff017b82 */ /* 0x000fe20000000800 */
[----:B------:R-:W0:Y:S01]  /*0010*/  S2R R136, SR_TID.X ;  /* 0x0000000000887919 */ /* 0x000e220000002100 */
[----:B------:R-:W-:Y:S01]  /*0020*/  ELECT P0, URZ, PT ;  /* 0x00000000003f782f */ /* 0x000fe20003800000 */
[----:B------:R-:W-:Y:S01]  /*0030*/  BSSY B0, `(.L_x_0) ;  /* 0x0000012000007945 */ /* 0x000fe20003800000 */
[--C-:B0-----:R-:W-:Y:S02]  /*0040*/  SHF.R.U32.HI R0, RZ, 0x5, R136.reuse ;  /* 0x00000005ff007819 */ /* 0x101fe40000011688 */
[----:B------:R-:W-:-:S03]  /*0050*/  SHF.R.U32.HI R13, RZ, 0x7, R136 ;  /* 0x00000007ff0d7819 */ /* 0x000fc60000011688 */
[----:B------:R-:W0:Y:S04]  /*0060*/  SHFL.IDX PT, R6, R0, RZ, 0x1f ;  /* 0x00001fff00067589 */ /* 0x000e2800000e0000 */
[----:B------:R1:W2:Y:S01]  /*0070*/  SHFL.IDX PT, R2, R13, RZ, 0x1f ;  /* 0x00001fff0d027589 */ /* 0x0002a200000e0000 */
[----:B0-----:R-:W-:-:S13]  /*0080*/  ISETP.NE.OR P0, PT, R6, RZ, !P0 ;  /* 0x000000ff0600720c */ /* 0x001fda0004705670 */
[----:B-12---:R-:W-:Y:S05]  /*0090*/  @P0 BRA `(.L_x_1) ;  /* 0x00000000002c0947 */ /* 0x006fea0003800000 */
[----:B------:R-:W-:Y:S02]  /*00a0*/  ULDC.64 UR4, c[0x0][0x198] ;  /* 0x0000660000047ab9 */ /* 0x000fe40000000a00 */
[----:B------:R-:W-:Y:S02]  /*00b0*/  UIADD3 UR6, UP0, UR4, 0xf0, URZ ;  /* 0x000000f004067890 */ /* 0x000fe4000ff1e03f */
[----:B------:R-:W-:Y:S02]  /*00c0*/  UIADD3 UR8, UP1, UR4, 0x1f0, URZ ;  /* 0x000001f004087890 */ /* 0x000fe4000ff3e03f */
[----:B------:R-:W-:Y:S02]  /*00d0*/  UIADD3 UR4, UP2, UR4, 0x2f0, URZ ;  /* 0x000002f004047890 */ /* 0x000fe4000ff5e03f */
[----:B------:R-:W-:Y:S02]  /*00e0*/  UIADD3.X UR7, URZ, UR5, URZ, UP0, !UPT ;  /* 0x000000053f077290 */ /* 0x000fe400087fe43f */
[----:B------:R-:W-:-:S02]  /*00f0*/  UIADD3.X UR9, URZ, UR5, URZ, UP1, !UPT ;  /* 0x000000053f097290 */ /* 0x000fc40008ffe43f */
[----:B------:R-:W-:-:S05]  /*0100*/  UIADD3.X UR5, URZ, UR5, URZ, UP2, !UPT ;  /* 0x000000053f057290 */ /* 0x000fca00097fe43f */
[----:B------:R0:W-:Y:S02]  /*0110*/  UTMACCTL.PF [UR6] ;  /* 0x00000000060079b9 */ /* 0x0001e40008040000 */
[----:B------:R0:W-:Y:S02]  /*0120*/  UTMACCTL.PF [UR8] ;  /* 0x00000000080079b9 */ /* 0x0001e40008040000 */
[----:B------:R0:W-:Y:S02]  /*0130*/  UTMACCTL.PF [UR4] ;  /* 0x00000000040079b9 */ /* 0x0001e40008040000 */
[----:B0-----:R-:W-:Y:S01]  /*0140*/  NOP ;  /* 0x0000000000007918 */ /* 0x001fe20000000000 */
.L_x_1:
[----:B------:R-:W-:Y:S05]  /*0150*/  BSYNC B0 ;  /* 0x0000000000007941 */ /* 0x000fea0003800000 */
.L_x_0:
[----:B------:R-:W0:Y:S02]  /*0160*/  SHFL.IDX PT, R3, R0, RZ, 0x1f ;  /* 0x00001fff00037589 */ /* 0x000e2400000e0000 */
[----:B0-----:R-:W-:-:S13]  /*0170*/  ISETP.NE.AND P0, PT, R3, RZ, PT ;  /* 0x000000ff0300720c */ /* 0x001fda0003f05270 */
[----:B------:R-:W-:Y:S05]  /*0180*/  @P0 BRA `(.L_x_2) ;  /* 0x0000000000840947 */ /* 0x000fea0003800000 */
[----:B------:R-:W-:Y:S01]  /*0190*/  ELECT P0, URZ, PT ;  /* 0x00000000003f782f */ /* 0x000fe20003800000 */
[----:B------:R-:W-:-:S12]  /*01a0*/  BSSY B0, `(.L_x_2) ;  /* 0x000001f000007945 */ /* 0x000fd80003800000 */
[----:B------:R-:W-:Y:S05]  /*01b0*/  @!P0 BRA `(.L_x_3) ;  /* 0x0000000000748947 */ /* 0x000fea0003800000 */
[----:B------:R-:W0:Y:S01]  /*01c0*/  S2UR UR8, SR_CgaCtaId ;  /* 0x00000000000879c3 */ /* 0x000e220000008800 */
[----:B------:R-:W-:Y:S01]  /*01d0*/  UMOV UR4, 0x400 ;  /* 0x0000040000047882 */ /* 0x000fe20000000000 */
[----:B------:R-:W-:Y:S01]  /*01e0*/  UMOV UR5, 0x1 ;  /* 0x0000000100057882 */ /* 0x000fe20000000000 */
[----:B------:R-:W-:Y:S02]  /*01f0*/  UMOV UR6, 0x4 ;  /* 0x0000000400067882 */ /* 0x000fe40000000000 */
[----:B------:R-:W-:-:S04]  /*0200*/  UIADD3 UR6, -UR6, 0x100000, URZ ;  /* 0x0010000006067890 */ /* 0x000fc8000fffe13f */
[----:B------:R-:W-:Y:S02]  /*0210*/  USHF.L.U32 UR7, UR6, 0xb, URZ ;  /* 0x0000000b06077899 */ /* 0x000fe4000800063f */
[----:B------:R-:W-:Y:S02]  /*0220*/  USHF.L.U32 UR6, UR6, 0x1, URZ ;  /* 0x0000000106067899 */ /* 0x000fe4000800063f */
[----:B0-----:R-:W-:Y:S02]  /*0230*/  ULEA UR8, UR8, UR4, 0x18 ;  /* 0x0000000408087291 */ /* 0x001fe4000f8ec03f */
[----:B------:R-:W-:-:S04]  /*0240*/  UIADD3 UR4, -UR5, 0x100000, URZ ;  /* 0x0010000005047890 */ /* 0x000fc8000fffe13f */
[----:B------:R-:W-:Y:S02]  /*0250*/  USHF.L.U32 UR5, UR4, 0xb, URZ ;  /* 0x0000000b04057899 */ /* 0x000fe4000800063f */
[----:B------:R-:W-:Y:S01]  /*0260*/  USHF.L.U32 UR4, UR4, 0x1, URZ ;  /* 0x0000000104047899 */ /* 0x000fe2000800063f */
[----:B------:R-:W0:Y:S11]  /*0270*/  FENCE.VIEW.ASYNC.S ;  /* 0x00000000000073c6 */ /* 0x000e360000000000 */
[----:B0-----:R0:W1:Y:S01]  /*0280*/  SYNCS.EXCH.64 URZ, [UR8], UR4 ;  /* 0x00000004083f75b2 */ /* 0x0010620008000100 */
[----:B------:R0:W2:Y:S01]  /*0290*/  SYNCS.EXCH.64 URZ, [UR8+0x40], UR6 ;  /* 0x00004006083f75b2 */ /* 0x0000a20008000100 */
[----:B------:R0:W3:Y:S01]  /*02a0*/  SYNCS.EXCH.64 URZ, [UR8+0x8], UR4 ;  /* 0x00000804083f75b2 */ /* 0x0000e20008000100 */
[----:B------:R0:W4:Y:S01]  /*02b0*/  SYNCS.EXCH.64 URZ, [UR8+0x48], UR6 ;  /* 0x00004806083f75b2 */ /* 0x0001220008000100 */
[----:B------:R0:W0:Y:S01]  /*02c0*/  SYNCS.EXCH.64 URZ, [UR8+0x10], UR4 ;  /* 0x00001004083f75b2 */ /* 0x0000220008000100 */
        /* <DEDUP_REMOVED lines=11> */
[----:B------:R-:W-:Y:S01]  /*0380*/  NOP ;  /* 0x0000000000007918 */ /* 0x000fe20000000000 */
.L_x_3:
[----:B0-----:R-:W-:Y:S05]  /*0390*/  BSYNC B0 ;  /* 0x0000000000007941 */ /* 0x001fea0003800000 */
.L_x_2:
[----:B------:R-:W0:Y:S01]  /*03a0*/  S2UR UR8, SR_CTAID.X ;  /* 0x00000000000879c3 */ /* 0x000e220000002500 */
[----:B------:R-:W-:Y:S01]  /*03b0*/  SHF.R.S32.HI R5, RZ, 0x1f, R136 ;  /* 0x0000001fff057819 */ /* 0x000fe20000011488 */
[----:B------:R-:W5:Y:S01]  /*03c0*/  SHFL.IDX PT, R0, R0, RZ, 0x1f ;  /* 0x00001fff00007589 */ /* 0x000f6200000e0000 */
[----:B------:R-:W-:Y:S01]  /*03d0*/  ELECT P0, URZ, PT ;  /* 0x00000000003f782f */ /* 0x000fe20003800000 */
[----:B------:R-:W-:Y:S01]  /*03e0*/  NOP ;  /* 0x0000000000007918 */ /* 0x000fe20000000000 */
[----:B------:R-:W-:Y:S01]  /*03f0*/  LEA.HI R5, R5, R136, RZ, 0x7 ;  /* 0x0000008805057211 */ /* 0x000fe200078f38ff */
[----:B------:R-:W1:Y:S01]  /*0400*/  S2R R10, SR_CTAID.Y ;  /* 0x00000000000a7919 */ /* 0x000e620000002600 */
[----:B------:R-:W-:Y:S01]  /*0410*/  ULDC UR4, c[0x0][0x150] ;  /* 0x0000540000047ab9 */ /* 0x000fe20000000800 */
[----:B------:R-:W2:Y:S01]  /*0420*/  LDC R14, c[0x0][0x144] ;  /* 0x00005100ff0e7b82 */ /* 0x000ea20000000800 */
[----:B------:R-:W-:Y:S01]  /*0430*/  LOP3.LUT R5, R5, 0xffffff80, RZ, 0xc0, !PT ;  /* 0xffffff8005057812 */ /* 0x000fe200078ec0ff */
[----:B------:R-:W-:Y:S01]  /*0440*/  NOP ;  /* 0x0000000000007918 */ /* 0x000fe20000000000 */
[----:B------:R-:W-:-:S03]  /*0450*/  ISETP.NE.AND P2, PT, R2, RZ, PT ;  /* 0x000000ff0200720c */ /* 0x000fc60003f45270 */
[----:B------:R-:W-:Y:S02]  /*0460*/  IMAD.IADD R5, R136, 0x1, -R5 ;  /* 0x0000000188057824 */ /* 0x000fe400078e0a05 */
[----:B------:R-:W3:Y:S03]  /*0470*/  LDC R12, c[0x0][0x140] ;  /* 0x00005000ff0c7b82 */ /* 0x000ee60000000800 */
[----:B------:R-:W-:Y:S02]  /*0480*/  SHF.R.S32.HI R4, RZ, 0x1f, R5 ;  /* 0x0000001fff047819 */ /* 0x000fe40000011405 */
[----:B------:R-:W-:Y:S02]  /*0490*/  LOP3.LUT P6, RZ, R5, 0x7, RZ, 0xc0, !PT ;  /* 0x0000000705ff7812 */ /* 0x000fe400078cc0ff */
[----:B------:R-:W-:Y:S01]  /*04a0*/  LEA.HI R4, R4, R5, RZ, 0x3 ;  /* 0x0000000504047211 */ /* 0x000fe200078f18ff */
[----:B------:R-:W4:Y:S01]  /*04b0*/  LDC R15, c[0x0][0x148] ;  /* 0x00005200ff0f7b82 */ /* 0x000f220000000800 */
[----:B0-----:R-:W-:-:S02]  /*04c0*/  I2FP.F32.U32 R7, UR8 ;  /* 0x0000000800077c45 */ /* 0x001fc40008201000 */
[----:B-----5:R-:W-:Y:S02]  /*04d0*/  ISETP.NE.OR P0, PT, R0, RZ, !P0 ;  /* 0x000000ff0000720c */ /* 0x020fe40004705670 */
[--C-:B------:R-:W-:Y:S01]  /*04e0*/  SHF.R.S32.HI R0, RZ, 0x3, R4.reuse ;  /* 0x00000003ff007819 */ /* 0x100fe20000011404 */
[----:B------:R-:W-:Y:S01]  /*04f0*/  FMUL R8, R7, UR4 ;  /* 0x0000000407087c20 */ /* 0x000fe20008400000 */
[----:B------:R-:W-:Y:S01]  /*0500*/  SHF.R.S32.HI R7, RZ, 0x1f, R4 ;  /* 0x0000001fff077819 */ /* 0x000fe20000011404 */
[----:B------:R-:W-:Y:S01]  /*0510*/  ULDC UR4, c[0x0][0x154] ;  /* 0x0000550000047ab9 */ /* 0x000fe20000000800 */
[----:B------:R-:W-:Y:S02]  /*0520*/  SHF.R.S32.HI R4, RZ, 0x1f, R3 ;  /* 0x0000001fff047819 */ /* 0x000fe40000011403 */
[----:B------:R-:W-:Y:S01]  /*0530*/  LEA.HI R7, R7, R0, RZ, 0x2 ;  /* 0x0000000007077211 */ /* 0x000fe200078f10ff */
[----:B------:R-:W0:Y:S01]  /*0540*/  F2I.U32.TRUNC.NTZ R8, R8 ;  /* 0x0000000800087305 */ /* 0x000e22000020f000 */
[----:B------:R-:W-:-:S02]  /*0550*/  LEA.HI R4, R4, R3, RZ, 0x2 ;  /* 0x0000000304047211 */ /* 0x000fc400078f10ff */
[----:B------:R-:W-:Y:S01]  /*0560*/  LOP3.LUT R7, R7, 0xfffffffc, RZ, 0xc0, !PT ;  /* 0xfffffffc07077812 */ /* 0x000fe200078ec0ff */
[----:B------:R-:W-:Y:S01]  /*0570*/  VOTEU.ALL UP0, P0 ;  /* 0x00000000003f7886 */ /* 0x000fe20000000000 */
[----:B------:R-:W-:Y:S01]  /*0580*/  LOP3.LUT R4, R4, 0x3ffffffc, RZ, 0xc0, !PT ;  /* 0x3ffffffc04047812 */ /* 0x000fe200078ec0ff */
[----:B------:R-:W-:Y:S01]  /*0590*/  VOTEU.ALL UP1, P0 ;  /* 0x00000000003f7886 */ /* 0x000fe20000020000 */
[----:B---3--:R-:W-:Y:S01]  /*05a0*/  ISETP.EQ.U32.AND P1, PT, R12, 0x1, PT ;  /* 0x000000010c00780c */ /* 0x008fe20003f22070 */
[----:B------:R-:W-:Y:S01]  /*05b0*/  IMAD.IADD R7, R0, 0x1, -R7 ;  /* 0x0000000100077824 */ /* 0x000fe200078e0a07 */
[----:B------:R-:W3:Y:S01]  /*05c0*/  @!UP0 S2UR UR7, SR_CgaCtaId ;  /* 0x00000000000789c3 */ /* 0x000ee20000008800 */
[----:B------:R-:W-:Y:S01]  /*05d0*/  IMAD.IADD R4, R3, 0x1, -R4 ;  /* 0x0000000103047824 */ /* 0x000fe200078e0a04 */
[----:B------:R-:W-:Y:S01]  /*05e0*/  @!UP0 UMOV UR6, 0x400 ;  /* 0x0000040000068882 */ /* 0x000fe20000000000 */
[----:B------:R-:W-:Y:S01]  /*05f0*/  VIADD R12, R2, 0xffffffff ;  /* 0xffffffff020c7836 */ /* 0x000fe20000000000 */
[----:B------:R-:W-:Y:S01]  /*0600*/  LOP3.LUT R5, R136, 0x7f, RZ, 0xc0, !PT ;  /* 0x0000007f88057812 */ /* 0x000fe200078ec0ff */
[----:B------:R-:W-:Y:S01]  /*0610*/  IMAD R4, R4, 0x4, R7 ;  /* 0x0000000404047824 */ /* 0x000fe200078e0207 */
[----:B-1----:R-:W-:Y:S01]  /*0620*/  I2FP.F32.U32 R7, R10 ;  /* 0x0000000a00077245 */ /* 0x002fe20000201000 */
[----:B0-----:R-:W-:Y:S01]  /*0630*/  IMAD.MOV R3, RZ, RZ, -R8 ;  /* 0x000000ffff037224 */ /* 0x001fe200078e0a08 */
[----:B------:R-:W-:Y:S01]  /*0640*/  ISETP.GE.U32.AND P5, PT, R12, 0x2, PT ;  /* 0x000000020c00780c */ /* 0x000fe20003fa6070 */
[C---:B------:R-:W-:Y:S01]  /*0650*/  IMAD.SHL.U32 R9, R4.reuse, 0x4, RZ ;  /* 0x0000000404097824 */ /* 0x040fe200078e00ff */
[----:B------:R-:W-:Y:S01]  /*0660*/  LEA.HI R0, R4, R4, RZ, 0x1 ;  /* 0x0000000404007211 */ /* 0x000fe200078f08ff */
[----:B--2---:R-:W-:-:S02]  /*0670*/  IMAD R14, R14, R3, UR8 ;  /* 0x000000080e0e7e24 */ /* 0x004fc4000f8e0203 */
[----:B------:R-:W-:Y:S01]  /*0680*/  FMUL R8, R7, UR4 ;  /* 0x0000000407087c20 */ /* 0x000fe20008400000 */
[----:B------:R-:W-:Y:S01]  /*0690*/  SHF.R.S32.HI R3, RZ, 0x1f, R6 ;  /* 0x0000001fff037819 */ /* 0x000fe20000011406 */
[----:B------:R-:W-:Y:S01]  /*06a0*/  UMOV UR4, 0x20 ;  /* 0x0000002000047882 */ /* 0x000fe20000000000 */
[----:B------:R-:W-:Y:S01]  /*06b0*/  LOP3.LUT R7, R0, 0xfffffffe, RZ, 0xc0, !PT ;  /* 0xfffffffe00077812 */ /* 0x000fe200078ec0ff */
[----:B------:R-:W-:-:S04]  /*06c0*/  @!UP0 UIADD3 UR4, -UR4, 0x100000, URZ ;  /* 0x0010000004048890 */ /* 0x000fc8000fffe13f */
[----:B------:R-:W-:Y:S02]  /*06d0*/  @!UP0 USHF.L.U32 UR5, UR4, 0xb, URZ ;  /* 0x0000000b04058899 */ /* 0x000fe4000800063f */
[----:B------:R-:W-:Y:S01]  /*06e0*/  @!UP0 USHF.L.U32 UR4, UR4, 0x1, URZ ;  /* 0x0000000104048899 */ /* 0x000fe2000800063f */
[----:B------:R-:W-:Y:S01]  /*06f0*/  LEA.HI R3, R3, R6, RZ, 0x2 ;  /* 0x0000000603037211 */ /* 0x000fe200078f10ff */
[----:B------:R-:W0:Y:S01]  /*0700*/  F2I.U32.TRUNC.NTZ R8, R8 ;  /* 0x0000000800087305 */ /* 0x000e22000020f000 */
[C---:B------:R-:W-:Y:S01]  /*0710*/  LOP3.LUT R9, R4.reuse, 0xc, R9, 0x78, !PT ;  /* 0x0000000c04097812 */ /* 0x040fe200078e7809 */
[----:B------:R-:W-:Y:S01]  /*0720*/  IMAD.IADD R7, R4, 0x1, -R7 ;  /* 0x0000000104077824 */ /* 0x000fe200078e0a07 */
[----:B------:R-:W-:Y:S01]  /*0730*/  LOP3.LUT R3, R3, 0xfffffffc, RZ, 0xc0, !PT ;  /* 0xfffffffc03037812 */ /* 0x000fe200078ec0ff */
[----:B---3--:R-:W-:-:S03]  /*0740*/  @!UP0 ULEA UR6, UR7, UR6, 0x18 ;  /* 0x0000000607068291 */ /* 0x008fc6000f8ec03f */
[----:B------:R-:W-:Y:S01]  /*0750*/  ISETP.NE.AND P3, PT, R7, R14, PT ;  /* 0x0000000e0700720c */ /* 0x000fe20003f65270 */
[----:B------:R-:W-:Y:S01]  /*0760*/  IMAD.IADD R6, R6, 0x1, -R3 ;  /* 0x0000000106067824 */ /* 0x000fe200078e0a03 */
[----:B------:R-:W-:-:S04]  /*0770*/  VOTEU.ALL UP0, P0 ;  /* 0x00000000003f7886 */ /* 0x000fc80000000000 */
[----:B------:R-:W-:Y:S01]  /*0780*/  ISETP.NE.AND P4, PT, R6, 0x3, PT ;  /* 0x000000030600780c */ /* 0x000fe20003f85270 */
[----:B0-----:R-:W-:-:S03]  /*0790*/  IMAD.MOV R22, RZ, RZ, -R8 ;  /* 0x000000ffff167224 */ /* 0x001fc600078e0a08 */
[----:B------:R-:W-:Y:S01]  /*07a0*/  ISETP.EQ.OR P0, PT, R6, RZ, !P4 ;  /* 0x000000ff0600720c */ /* 0x000fe20006702670 */
[----:B------:R-:W0:Y:S02]  /*07b0*/  FENCE.VIEW.ASYNC.S ;  /* 0x00000000000073c6 */ /* 0x000e240000000000 */
[----:B0-----:R0:W1:Y:S01]  /*07c0*/  @!UP0 SYNCS.EXCH.64 URZ, [UR6+0x90], UR4 ;  /* 0x00009004063f85b2 */ /* 0x0010620008000100 */
[----:B----4-:R-:W-:Y:S01]  /*07d0*/  IMAD R3, R15, R22, R10 ;  /* 0x000000160f037224 */ /* 0x010fe200078e020a */
[----:B------:R-:W-:Y:S01]  /*07e0*/  @P3 LEA.HI R0, R9, R9, RZ, 0x1 ;  /* 0x0000000909003211 */ /* 0x000fe200078f08ff */
[----:B------:R-:W-:Y:S01]  /*07f0*/  IMAD.MOV.U32 R8, RZ, RZ, 0x1 ;  /* 0x00000001ff087424 */ /* 0x000fe200078e00ff */
[----:B------:R-:W-:Y:S02]  /*0800*/  ISETP.EQ.AND P0, PT, R2, RZ, P0 ;  /* 0x000000ff0200720c */ /* 0x000fe40000702270 */
[----:B------:R-:W-:Y:S02]  /*0810*/  @P3 SHF.R.S32.HI R0, RZ, 0x1, R0 ;  /* 0x00000001ff003819 */ /* 0x000fe40000011400 */
[----:B------:R-:W-:-:S02]  /*0820*/  SEL R4, RZ, 0x1, !P0 ;  /* 0x00000001ff047807 */ /* 0x000fc40004000000 */
[----:B------:R-:W-:Y:S02]  /*0830*/  @P3 ISETP.NE.AND P4, PT, R0, R3, PT ;  /* 0x000000030000320c */ /* 0x000fe40003f85270 */
[----:B------:R-:W-:Y:S02]  /*0840*/  ISETP.LT.U32.AND P0, PT, R9, 0x2, !P6 ;  /* 0x000000020900780c */ /* 0x000fe40007701070 */
[----:B------:R-:W-:Y:S01]  /*0850*/  SEL R4, R4, 0x2, P5 ;  /* 0x0000000204047807 */ /* 0x000fe20002800000 */
[----:B------:R0:W2:Y:S01]  /*0860*/  @!UP1 SYNCS.EXCH.64 URZ, [UR6+0x98], UR4 ;  /* 0x00009804063f95b2 */ /* 0x0000a20008000100 */
[----:B------:R-:W-:Y:S01]  /*0870*/  SEL R7, RZ, 0x1, !P0 ;  /* 0x00000001ff077807 */ /* 0x000fe20004000000 */
[----:B------:R-:W-:Y:S01]  /*0880*/  NOP ;  /* 0x0000000000007918 */ /* 0x000fe20000000000 */
[----:B------:R-:W-:Y:S01]  /*0890*/  @P3 SEL R8, RZ, 0x1, P4 ;  /* 0x00000001ff083807 */ /* 0x000fe20002000000 */
[----:B------:R-:W-:Y:S06]  /*08a0*/  @!P1 BRA `(.L_x_4) ;  /* 0x0000000000089947 */ /* 0x000fec0003800000 */
[----:B-12---:R-:W-:Y:S01]  /*08b0*/  UCGABAR_ARV ;  /* 0x00000000000079c7 */ /* 0x006fe20008000000 */
[----:B------:R-:W-:Y:S05]  /*08c0*/  BRA `(.L_x_5) ;  /* 0x0000000000047947 */ /* 0x000fea0003800000 */
.L_x_4:
[----:B-12---:R-:W-:Y:S01]  /*08d0*/  NOP ;  /* 0x0000000000007918 */ /* 0x006fe20000000000 */
.L_x_5:
[----:B------:R-:W1:Y:S01]  /*08e0*/  LDC R0, c[0x0][0x75c] ;  /* 0x0001d700ff007b82 */ /* 0x000e620000000800 */
[----:B------:R-:W-:Y:S01]  /*08f0*/  IMAD.U32 R2, RZ, RZ, UR8 ;  /* 0x00000008ff027e24 */ /* 0x000fe2000f8e00ff */
[----:B------:R-:W-:Y:S01]  /*0900*/  LOP3.LUT R150, R150, 0xfffff7ff, RZ, 0xc0, !PT ;  /* 0xfffff7ff96967812 */ /* 0x000fe200078ec0ff */
[----:B------:R-:W-:Y:S01]  /*0910*/  IMAD.MOV.U32 R3, RZ, RZ, RZ ;  /* 0x000000ffff037224 */ /* 0x000fe200078e00ff */
[----:B-1----:R-:W-:-:S13]  /*0920*/  ISETP.NE.AND P3, PT, R0, 0x1, PT ;  /* 0x000000010000780c */ /* 0x002fda0003f65270 */
[----:B------:R-:W1:Y:S01]  /*0930*/  @P3 LDC R19, c[0x0][0x10] ;  /* 0x00000400ff133b82 */ /* 0x000e620000000800 */
[----:B------:R-:W-:Y:S01]  /*0940*/  @P3 IMAD.MOV.U32 R11, RZ, RZ, RZ ;  /* 0x000000ffff0b3224 */ /* 0x000fe200078e00ff */
[----:B------:R-:W-:Y:S01]  /*0950*/  @P3 LOP3.LUT R150, R150, 0x800, RZ, 0xfc, !PT ;  /* 0x0000080096963812 */ /* 0x000fe200078efcff */
[----:B------:R-:W-:-:S05]  /*0960*/  @P3 IMAD.MOV.U32 R21, RZ, RZ, RZ ;  /* 0x000000ffff153224 */ /* 0x000fca00078e00ff */
[----:B------:R-:W2:Y:S01]  /*0970*/  @!P3 LDC R17, c[0x0][0xc] ;  /* 0x00000300ff11bb82 */ /* 0x000ea20000000800 */
[----:B0-----:R-:W-:Y:S01]  /*0980*/  ULDC UR4, c[0x0][0xc] ;  /* 0x0000030000047ab9 */ /* 0x001fe20000000800 */
[----:B------:R-:W-:Y:S01]  /*0990*/  ULDC UR5, c[0x0][0x10] ;  /* 0x0000040000057ab9 */ /* 0x000fe20000000800 */
[----:B------:R-:W-:Y:S01]  /*09a0*/  ULDC UR6, c[0x0][0x14] ;  /* 0x0000050000067ab9 */ /* 0x000fe20000000800 */
[----:B------:R-:W-:-:S04]  /*09b0*/  UIMAD.WIDE.U32 UR4, UR4, UR5, URZ ;  /* 0x00000005040472a5 */ /* 0x000fc8000f8e003f */
[----:B------:R-:W-:Y:S02]  /*09c0*/  UIMAD.WIDE.U32 UR32, UR4, UR6, URZ ;  /* 0x00000006042072a5 */ /* 0x000fe4000f8e003f */
[----:B------:R-:W-:-:S04]  /*09d0*/  UIMAD UR4, UR5, UR6, URZ ;  /* 0x00000006050472a4 */ /* 0x000fc8000f8e023f */
[----:B------:R-:W-:Y:S01]  /*09e0*/  UIADD3 UR4, UR33, UR4, URZ ;  /* 0x0000000421047290 */ /* 0x000fe2000fffe03f */
[----:B-1----:R-:W-:-:S04]  /*09f0*/  @P3 IMAD.WIDE.U32 R18, R19, UR8, R10 ;  /* 0x0000000813123c25 */ /* 0x002fc8000f8e000a */
[----:B--2---:R-:W-:-:S04]  /*0a00*/  @!P3 IMAD.WIDE.U32 R16, R10, R17, R2 ;  /* 0x000000110a10b225 */ /* 0x004fc800078e0002 */
[----:B------:R-:W-:Y:S02]  /*0a10*/  @P3 IMAD.MOV.U32 R2, RZ, RZ, R18 ;  /* 0x000000ffff023224 */ /* 0x000fe400078e0012 */
[----:B------:R-:W-:Y:S02]  /*0a20*/  @P3 IMAD.IADD R3, R19, 0x1, R21 ;  /* 0x0000000113033824 */ /* 0x000fe400078e0215 */
[----:B------:R-:W-:Y:S02]  /*0a30*/  @!P3 IMAD.MOV.U32 R2, RZ, RZ, R16 ;  /* 0x000000ffff02b224 */ /* 0x000fe400078e0010 */
[----:B------:R-:W-:Y:S01]  /*0a40*/  @!P3 IMAD.MOV.U32 R3, RZ, RZ, R17 ;  /* 0x000000ffff03b224 */ /* 0x000fe200078e0011 */
[----:B------:R-:W-:Y:S06]  /*0a50*/  @!P1 BRA `(.L_x_6) ;  /* 0x00000000000c9947 */ /* 0x000fec0003800000 */
[----:B------:R-:W-:Y:S01]  /*0a60*/  UCGABAR_WAIT ;  /* 0x0000000000007dc7 */ /* 0x000fe20008000000 */
[----:B------:R-:W-:Y:S01]  /*0a70*/  CCTL.IVALL ;  /* 0x00000000ff00798f */ /* 0x000fe20002000000 */
[----:B------:R-:W-:Y:S05]  /*0a80*/  BRA `(.L_x_7) ;  /* 0x0000000000047947 */ /* 0x000fea0003800000 */
.L_x_6:
[----:B------:R-:W-:Y:S06]  /*0a90*/  BAR.SYNC.DEFER_BLOCKING 0x0 ;  /* 0x0000000000007b1d */ /* 0x000fec0000010000 */
.L_x_7:
[----:B------:R-:W-:Y:S05]  /*0aa0*/  @!P2 BRA `(.L_x_8) ;  /* 0x000000600064a947 */ /* 0x000fea0003800000 */
[----:B------:R-:W-:-:S13]  /*0ab0*/  ISETP.GT.U32.AND P0, PT, R12, 0x1, PT ;  /* 0x000000010c00780c */ /* 0x000fda0003f04070 */
[----:B------:R-:W-:Y:S05]  /*0ac0*/  @P0 EXIT ;  /* 0x000000000000094d */ /* 0x000fea0003800000 */
[----:B------:R-:W-:Y:S01]  /*0ad0*/  ULDC.64 UR6, c[0x0][0x750] ;  /* 0x0001d40000067ab9 */ /* 0x000fe20000000a00 */
[----:B------:R-:W-:Y:S01]  /*0ae0*/  PRMT R16, RZ, 0x7610, R16 ;  /* 0x00007610ff107816 */ /* 0x000fe20000000010 */
[----:B------:R-:W-:Y:S01]  /*0af0*/  IMAD.MOV.U32 R145, RZ, RZ, -0x1 ;  /* 0xffffffffff917424 */ /* 0x000fe200078e00ff */
[----:B------:R-:W-:Y:S01]  /*0b00*/  ISETP.GE.U32.AND P0, PT, R2, UR6, PT ;  /* 0x0000000602007c0c */ /* 0x000fe2000bf06070 */
[----:B------:R-:W-:Y:S02]  /*0b10*/  IMAD.MOV.U32 R12, RZ, RZ, -0x1 ;  /* 0xffffffffff0c7424 */ /* 0x000fe400078e00ff */
[----:B------:R-:W-:Y:S01]  /*0b20*/  IMAD.MOV.U32 R6, RZ, RZ, -0x1 ;  /* 0xffffffffff067424 */ /* 0x000fe200078e00ff */
[----:B------:R-:W-:-:S13]  /*0b30*/  ISETP.GE.U32.AND.EX P0, PT, R3, UR7, PT, P0 ;  /* 0x0000000703007c0c */ /* 0x000fda000bf06100 */
[----:B------:R-:W-:Y:S05]  /*0b40*/  @P0 BRA `(.L_x_9) ;  /* 0x0000000400280947 */ /* 0x000fea0003800000 */
[----:B------:R-:W0:Y:S01]  /*0b50*/  LDC.64 R24, c[0x0][0x728] ;  /* 0x0001ca00ff187b82 */ /* 0x000e220000000a00 */
[----:B------:R-:W-:Y:S02]  /*0b60*/  IMAD.MOV.U32 R16, RZ, RZ, R2 ;  /* 0x000000ffff107224 */ /* 0x000fe400078e0002 */
[----:B------:R-:W-:-:S05]  /*0b70*/  IMAD.MOV.U32 R17, RZ, RZ, R3 ;  /* 0x000000ffff117224 */ /* 0x000fca00078e0003 */
[----:B------:R-:W1:Y:S08]  /*0b80*/  LDC R6, c[0x0][0x730] ;  /* 0x0001cc00ff067b82 */ /* 0x000e700000000800 */
[----:B------:R-:W2:Y:S01]  /*0b90*/  LDC.64 R26, c[0x0][0x720] ;  /* 0x0001c800ff1a7b82 */ /* 0x000ea20000000a00 */
[----:B0-----:R-:W-:-:S04]  /*0ba0*/  ISETP.NE.U32.AND P0, PT, R24, RZ, PT ;  /* 0x000000ff1800720c */ /* 0x001fc80003f05070 */
[----:B------:R-:W-:-:S13]  /*0bb0*/  ISETP.NE.AND.EX P0, PT, R25, RZ, PT, P0 ;  /* 0x000000ff1900720c */ /* 0x000fda0003f05300 */
[----:B-12---:R-:W-:Y:S05]  /*0bc0*/  @!P0 BRA `(.L_x_10) ;  /* 0x0000000000288947 */ /* 0x006fea0003800000 */
[----:B------:R-:W0:Y:S02]  /*0bd0*/  LDC R21, c[0x0][0x734] ;  /* 0x0001cd00ff157b82 */ /* 0x000e240000000800 */
[----:B0-----:R-:W-:-:S05]  /*0be0*/  IADD3 R21, P0, R2, R21, RZ ;  /* 0x0000001502157210 */ /* 0x001fca0007f1e0ff */
[----:B------:R-:W-:-:S04]  /*0bf0*/  IMAD.X R23, RZ, RZ, R3, P0 ;  /* 0x000000ffff177224 */ /* 0x000fc800000e0603 */
[----:B------:R-:W-:-:S04]  /*0c00*/  IMAD.WIDE.U32 R16, R23, R24, RZ ;  /* 0x0000001817107225 */ /* 0x000fc800078e00ff */
[----:B------:R-:W-:-:S04]  /*0c10*/  IMAD.WIDE.U32 R18, P0, R21, R25, R16 ;  /* 0x0000001915127225 */ /* 0x000fc80007800010 */
[----:B------:R-:W-:-:S04]  /*0c20*/  IMAD.WIDE.U32 R16, R21, R24, RZ ;  /* 0x0000001815107225 */ /* 0x000fc800078e00ff */
[----:B------:R-:W-:Y:S01]  /*0c30*/  IMAD.X R21, RZ, RZ, RZ, P0 ;  /* 0x000000ffff157224 */ /* 0x000fe200000e06ff */
[----:B------:R-:W-:Y:S01]  /*0c40*/  IADD3 RZ, P0, R17, R18, RZ ;  /* 0x0000001211ff7210 */ /* 0x000fe20007f1e0ff */
[----:B------:R-:W-:-:S04]  /*0c50*/  IMAD.MOV.U32 R20, RZ, RZ, R19 ;  /* 0x000000ffff147224 */ /* 0x000fc800078e0013 */
[----:B------:R-:W-:-:S08]  /*0c60*/  IMAD.WIDE.U32.X R16, R23, R25, R20, P0 ;  /* 0x0000001917107225 */ /* 0x000fd000000e0414 */
.L_x_10:
[----:B------:R-:W0:Y:S01]  /*0c70*/  LDC.64 R24, c[0x0][0x740] ;  /* 0x0001d000ff187b82 */ /* 0x000e220000000a00 */
[--C-:B------:R-:W-:Y:S01]  /*0c80*/  SHF.R.U64 R30, R16, R6, R17.reuse ;  /* 0x00000006101e7219 */ /* 0x100fe20000001211 */
[----:B------:R-:W-:Y:S01]  /*0c90*/  IMAD R33, R15, R22, R10 ;  /* 0x000000160f217224 */ /* 0x000fe200078e020a */
[----:B------:R-:W-:Y:S02]  /*0ca0*/  SHF.R.U32.HI R6, RZ, R6, R17 ;  /* 0x00000006ff067219 */ /* 0x000fe40000011611 */
[----:B------:R-:W-:-:S03]  /*0cb0*/  IADD3 R11, P0, RZ, -R30, RZ ;  /* 0x8000001eff0b7210 */ /* 0x000fc60007f1e0ff */
[----:B------:R-:W1:Y:S02]  /*0cc0*/  LDC R12, c[0x0][0x718] ;  /* 0x0001c600ff0c7b82 */ /* 0x000e640000000800 */
[----:B------:R-:W-:-:S04]  /*0cd0*/  IMAD.X R17, RZ, RZ, ~R6, P0 ;  /* 0x000000ffff117224 */ /* 0x000fc800000e0e06 */
[-C--:B------:R-:W-:Y:S02]  /*0ce0*/  IMAD R6, R17, R26.reuse, RZ ;  /* 0x0000001a11067224 */ /* 0x080fe400078e02ff */
[----:B------:R-:W2:Y:S01]  /*0cf0*/  LDC R19, c[0x0][0x708] ;  /* 0x0001c200ff137b82 */ /* 0x000ea20000000800 */
[----:B------:R-:W-:-:S04]  /*0d00*/  IMAD.WIDE.U32 R16, R11, R26, R2 ;  /* 0x0000001a0b107225 */ /* 0x000fc800078e0002 */
[----:B------:R-:W-:Y:S02]  /*0d10*/  IMAD R11, R11, R27, R6 ;  /* 0x0000001b0b0b7224 */ /* 0x000fe400078e0206 */
[----:B------:R-:W-:Y:S01]  /*0d20*/  IMAD.MOV.U32 R27, RZ, RZ, 0x1 ;  /* 0x00000001ff1b7424 */ /* 0x000fe200078e00ff */
[----:B------:R-:W3:Y:S01]  /*0d30*/  LDC R20, c[0x0][0x758] ;  /* 0x0001d600ff147b82 */ /* 0x000ee20000000800 */
[----:B0-----:R-:W-:Y:S01]  /*0d40*/  ISETP.NE.U32.AND P0, PT, R24, RZ, PT ;  /* 0x000000ff1800720c */ /* 0x001fe20003f05070 */
[----:B------:R-:W-:Y:S02]  /*0d50*/  IMAD.IADD R11, R17, 0x1, R11 ;  /* 0x00000001110b7824 */ /* 0x000fe400078e020b */
[----:B------:R-:W-:Y:S01]  /*0d60*/  IMAD.MOV.U32 R17, RZ, RZ, -0x1 ;  /* 0xffffffffff117424 */ /* 0x000fe200078e00ff */
[----:B------:R-:W-:-:S03]  /*0d70*/  ISETP.NE.AND.EX P0, PT, R25, RZ, PT, P0 ;  /* 0x000000ff1900720c */ /* 0x000fc60003f05300 */
[----:B------:R-:W0:Y:S01]  /*0d80*/  LDC R145, c[0x0][0x700] ;  /* 0x0001c000ff917b82 */ /* 0x000e220000000800 */
[-CC-:B-1----:R-:W-:Y:S02]  /*0d90*/  SHF.R.U64 R23, R16, R12.reuse, R11.reuse ;  /* 0x0000000c10177219 */ /* 0x182fe4000000120b */
[----:B------:R-:W-:-:S05]  /*0da0*/  SHF.R.U32.HI R6, RZ, R12, R11 ;  /* 0x0000000cff067219 */ /* 0x000fca000001160b */
[----:B------:R-:W1:Y:S01]  /*0db0*/  LDC R26, c[0x0][0x748] ;  /* 0x0001d200ff1a7b82 */ /* 0x000e620000000800 */
[-CC-:B--2---:R-:W-:Y:S02]  /*0dc0*/  SHF.R.U64 R31, R23, R19.reuse, R6.reuse ;  /* 0x00000013171f7219 */ /* 0x184fe40000001206 */
[----:B------:R-:W-:-:S05]  /*0dd0*/  SHF.R.U32.HI R11, RZ, R19, R6 ;  /* 0x00000013ff0b7219 */ /* 0x000fca0000011606 */
[----:B------:R-:W2:Y:S01]  /*0de0*/  LDC R28, c[0x0][0x738] ;  /* 0x0001ce00ff1c7b82 */ /* 0x000ea20000000800 */
[-CC-:B---3--:R-:W-:Y:S02]  /*0df0*/  SHF.R.U64 R22, R31, R20.reuse, R11.reuse ;  /* 0x000000141f167219 */ /* 0x188fe4000000120b */
[-C--:B------:R-:W-:Y:S02]  /*0e00*/  SHF.L.U32 R6, R17, R20.reuse, RZ ;  /* 0x0000001411067219 */ /* 0x080fe400000006ff */
[----:B------:R-:W-:Y:S01]  /*0e10*/  SHF.R.U32.HI R11, RZ, R20, R11 ;  /* 0x00000014ff0b7219 */ /* 0x000fe2000001160b */
[----:B------:R-:W-:Y:S01]  /*0e20*/  IMAD.MOV.U32 R10, RZ, RZ, R22 ;  /* 0x000000ffff0a7224 */ /* 0x000fe200078e0016 */
[----:B------:R-:W-:Y:S01]  /*0e30*/  LOP3.LUT R12, RZ, R6, RZ, 0x33, !PT ;  /* 0x00000006ff0c7212 */ /* 0x000fe200078e33ff */
[----:B------:R-:W3:Y:S01]  /*0e40*/  LDC R29, c[0x0][0x710] ;  /* 0x0001c400ff1d7b82 */ /* 0x000ee20000000800 */
[----:B------:R-:W-:Y:S05]  /*0e50*/  @!P0 BRA `(.L_x_11) ;  /* 0x0000000000288947 */ /* 0x000fea0003800000 */
[----:B------:R-:W4:Y:S02]  /*0e60*/  LDC R15, c[0x0][0x74c] ;  /* 0x0001d300ff0f7b82 */ /* 0x000f240000000800 */
[----:B----4-:R-:W-:-:S05]  /*0e70*/  IADD3 R15, P0, R22, R15, RZ ;  /* 0x0000000f160f7210 */ /* 0x010fca0007f1e0ff */
        /* <DEDUP_REMOVED lines=8> */
.L_x_11:
[----:B-1----:R-:W-:Y:S01]  /*0f00*/  SHF.R.U64 R10, R10, R26, R11 ;  /* 0x0000001a0a0a7219 */ /* 0x002fe2000000120b */
[----:B------:R-:W-:Y:S01]  /*0f10*/  IMAD.MOV.U32 R16, RZ, RZ, 0x1 ;  /* 0x00000001ff107424 */ /* 0x000fe200078e00ff */
[----:B------:R-:W-:Y:S01]  /*0f20*/  LOP3.LUT R11, R31, R12, RZ, 0xc0, !PT ;  /* 0x0000000c1f0b7212 */ /* 0x000fe200078ec0ff */
[----:B0-----:R-:W-:Y:S01]  /*0f30*/  VIADD R12, R145, 0xffffffff ;  /* 0xffffffff910c7836 */ /* 0x001fe20000000000 */
[----:B------:R-:W-:Y:S01]  /*0f40*/  SHF.L.U32 R6, R27, R20, RZ ;  /* 0x000000141b067219 */ /* 0x000fe200000006ff */
[----:B------:R-:W-:Y:S01]  /*0f50*/  IMAD.MOV R15, RZ, RZ, -R10 ;  /* 0x000000ffff0f7224 */ /* 0x000fe200078e0a0a */
[----:B------:R-:W-:Y:S02]  /*0f60*/  SEL R14, R14, R33, !P3 ;  /* 0x000000210e0e7207 */ /* 0x000fe40005800000 */
[----:B------:R-:W-:Y:S01]  /*0f70*/  LOP3.LUT R12, R23, R12, RZ, 0xc0, !PT ;  /* 0x0000000c170c7212 */ /* 0x000fe200078ec0ff */
[----:B------:R-:W-:Y:S02]  /*0f80*/  IMAD R11, R6, R10, R11 ;  /* 0x0000000a060b7224 */ /* 0x000fe400078e020b */
[----:B--2---:R-:W-:-:S02]  /*0f90*/  IMAD R6, R15, R28, R22 ;  /* 0x0000001c0f067224 */ /* 0x004fc400078e0216 */
[----:B---3--:R-:W-:Y:S02]  /*0fa0*/  IMAD R14, R11, R29, R14 ;  /* 0x0000001d0b0e7224 */ /* 0x008fe400078e020e */
[----:B------:R-:W-:Y:S02]  /*0fb0*/  IMAD R145, R6, R145, R12 ;  /* 0x0000009106917224 */ /* 0x000fe400078e020c */
[----:B------:R-:W-:-:S03]  /*0fc0*/  IMAD.MOV.U32 R6, RZ, RZ, R30 ;  /* 0x000000ffff067224 */ /* 0x000fc600078e001e */
[----:B------:R-:W-:Y:S02]  /*0fd0*/  SEL R12, R145, R14, !P3 ;  /* 0x0000000e910c7207 */ /* 0x000fe40005800000 */
[----:B------:R-:W-:-:S07]  /*0fe0*/  SEL R145, R14, R145, !P3 ;  /* 0x000000910e917207 */ /* 0x000fce0005800000 */
.L_x_9:
[----:B------:R-:W-:-:S08]  /*0ff0*/  NOP ;  /* 0x0000000000007918 */ /* 0x000fd00000000000 */
[----:B------:R-:W0:Y:S02]  /*1000*/  USETMAXREG.TRY_ALLOC.CTAPOOL UP0, 0xe8 ;  /* 0x000000e8000079c8 */ /* 0x000e240008000600 */
[----:B0-----:R-:W-:-:S13]  /*1010*/  PLOP3.LUT P0, PT, PT, PT, UP0, 0x80, 0x0 ;  /* 0x000000000000781c */ /* 0x001fda0003f0f008 */
[----:B------:R-:W-:Y:S05]  /*1020*/  @!P0 BRA `(.L_x_9) ;  /* 0xfffffffc00f08947 */ /* 0x000fea000383ffff */
[----:B------:R-:W-:Y:S01]  /*1030*/  ULDC.64 UR6, c[0x0][0x698] ;  /* 0x0001a60000067ab9 */ /* 0x000fe20000000a00 */
[----:B------:R-:W-:Y:S01]  /*1040*/  ULDC.64 UR14, c[0x0][0x208] ;  /* 0x00008200000e7ab9 */ /* 0x000fe20000000a00 */
[----:B------:R-:W-:-:S04]  /*1050*/  ISETP.NE.U32.AND P0, PT, RZ, UR6, PT ;  /* 0x00000006ff007c0c */ /* 0x000fc8000bf05070 */
[----:B------:R-:W-:-:S13]  /*1060*/  ISETP.NE.AND.EX P0, PT, RZ, UR7, PT, P0 ;  /* 0x00000007ff007c0c */ /* 0x000fda000bf05300 */
[----:B------:R-:W-:Y:S05]  /*1070*/  @!P0 BRA `(.L_x_12) ;  /* 0x00000000001c8947 */ /* 0x000fea0003800000 */
[----:B------:R-:W0:Y:S02]  /*1080*/  LDC.64 R10, c[0x0][0x698] ;  /* 0x0001a600ff0a7b82 */ /* 0x000e240000000a00 */
[----:B0-----:R-:W2:Y:S02]  /*1090*/  LDG.E.64 R10, desc[UR14][R10.64] ;  /* 0x0000000e0a0a7981 */ /* 0x001ea4000c1e1b00 */
[----:B--2---:R-:W-:-:S04]  /*10a0*/  ISETP.NE.U32.AND P0, PT, R10, RZ, PT ;  /* 0x000000ff0a00720c */ /* 0x004fc80003f05070 */
[----:B------:R-:W-:-:S13]  /*10b0*/  ISETP.NE.AND.EX P0, PT, R11, RZ, PT, P0 ;  /* 0x000000ff0b00720c */ /* 0x000fda0003f05300 */
[----:B------:R-:W-:Y:S05]  /*10c0*/  @!P0 BRA `(.L_x_12) ;  /* 0x0000000000088947 */ /* 0x000fea0003800000 */
[----:B------:R0:W5:Y:S01]  /*10d0*/  LD.E R132, desc[UR14][R10.64] ;  /* 0x0000000e0a847980 */ /* 0x000162000c101900 */
[----:B------:R-:W-:Y:S05]  /*10e0*/  BRA `(.L_x_13) ;  /* 0x0000000000207947 */ /* 0x000fea0003800000 */
.L_x_12:
[----:B------:R-:W-:Y:S02]  /*10f0*/  ULDC.64 UR6, c[0x0][0x688] ;  /* 0x0001a20000067ab9 */ /* 0x000fe40000000a00 */
[----:B------:R-:W-:-:S04]  /*1100*/  ISETP.NE.U32.AND P0, PT, RZ, UR6, PT ;  /* 0x00000006ff007c0c */ /* 0x000fc8000bf05070 */
[----:B------:R-:W-:-:S13]  /*1110*/  ISETP.NE.AND.EX P0, PT, RZ, UR7, PT, P0 ;  /* 0x00000007ff007c0c */ /* 0x000fda000bf05300 */
[----:B------:R-:W-:Y:S05]  /*1120*/  @!P0 BRA `(.L_x_14) ;  /* 0x00000000000c8947 */ /* 0x000fea0003800000 */
[----:B------:R-:W0:Y:S02]  /*1130*/  LDC.64 R132, c[0x0][0x688] ;  /* 0x0001a200ff847b82 */ /* 0x000e240000000a00 */
[----:B0-----:R1:W5:Y:S01]  /*1140*/  LDG.E R132, desc[UR14][R132.64] ;  /* 0x0000000e84847981 */ /* 0x001362000c1e1900 */
[----:B------:R-:W-:Y:S05]  /*1150*/  BRA `(.L_x_13) ;  /* 0x0000000000047947 */ /* 0x000fea0003800000 */
.L_x_14:
[----:B------:R-:W2:Y:S02]  /*1160*/  LDC R132, c[0x0][0x680] ;  /* 0x0001a000ff847b82 */ /* 0x000ea40000000800 */
.L_x_13:
[----:B------:R-:W-:Y:S02]  /*1170*/  ULDC.64 UR6, c[0x0][0x6a0] ;  /* 0x0001a80000067ab9 */ /* 0x000fe40000000a00 */
[----:B------:R-:W-:-:S04]  /*1180*/  ISETP.NE.U32.AND P0, PT, RZ, UR6, PT ;  /* 0x00000006ff007c0c */ /* 0x000fc8000bf05070 */
[----:B------:R-:W-:-:S13]  /*1190*/  ISETP.NE.AND.EX P0, PT, RZ, UR7, PT, P0 ;  /* 0x00000007ff007c0c */ /* 0x000fda000bf05300 */
[----:B------:R-:W-:Y:S05]  /*11a0*/  @!P0 BRA `(.L_x_15) ;  /* 0x00000000001c8947 */ /* 0x000fea0003800000 */
[----:B0-----:R-:W0:Y:S02]  /*11b0*/  LDC.64 R10, c[0x0][0x6a0] ;  /* 0x0001a800ff0a7b82 */ /* 0x001e240000000a00 */
[----:B0-----:R-:W3:Y:S02]  /*11c0*/  LDG.E.64 R10, desc[UR14][R10.64] ;  /* 0x0000000e0a0a7981 */ /* 0x001ee4000c1e1b00 */
[----:B---3--:R-:W-:-:S04]  /*11d0*/  ISETP.NE.U32.AND P0, PT, R10, RZ, PT ;  /* 0x000000ff0a00720c */ /* 0x008fc80003f05070 */
[----:B------:R-:W-:-:S13]  /*11e0*/  ISETP.NE.AND.EX P0, PT, R11, RZ, PT, P0 ;  /* 0x000000ff0b00720c */ /* 0x000fda0003f05300 */
[----:B------:R-:W-:Y:S05]  /*11f0*/  @!P0 BRA `(.L_x_15) ;  /* 0x0000000000088947 */ /* 0x000fea0003800000 */
[----:B-1----:R0:W5:Y:S01]  /*1200*/  LD.E R133, desc[UR14][R10.64] ;  /* 0x0000000e0a857980 */ /* 0x002162000c101900 */
[----:B------:R-:W-:Y:S05]  /*1210*/  BRA `(.L_x_16) ;  /* 0x0000000000207947 */ /* 0x000fea0003800000 */
.L_x_15:
[----:B------:R-:W-:Y:S02]  /*1220*/  ULDC.64 UR6, c[0x0][0x690] ;  /* 0x0001a40000067ab9 */ /* 0x000fe40000000a00 */
[----:B------:R-:W-:-:S04]  /*1230*/  ISETP.NE.U32.AND P0, PT, RZ, UR6, PT ;  /* 0x00000006ff007c0c */ /* 0x000fc8000bf05070 */
[----:B------:R-:W-:-:S13]  /*1240*/  ISETP.NE.AND.EX P0, PT, RZ, UR7, PT, P0 ;  /* 0x00000007ff007c0c */ /* 0x000fda000bf05300 */
[----:B------:R-:W-:Y:S05]  /*1250*/  @!P0 BRA `(.L_x_17) ;  /* 0x00000000000c8947 */ /* 0x000fea0003800000 */
[----:B0-----:R-:W1:Y:S02]  /*1260*/  LDC.64 R10, c[0x0][0x690] ;  /* 0x0001a400ff0a7b82 */ /* 0x001e640000000a00 */
[----:B-1----:R1:W5:Y:S01]  /*1270*/  LDG.E R133, desc[UR14][R10.64] ;  /* 0x0000000e0a857981 */ /* 0x002362000c1e1900 */
[----:B------:R-:W-:Y:S05]  /*1280*/  BRA `(.L_x_16) ;  /* 0x0000000000047947 */ /* 0x000fea0003800000 */
.L_x_17:
[----:B-1----:R-:W3:Y:S02]  /*1290*/  LDC R133, c[0x0][0x684] ;  /* 0x0001a100ff857b82 */ /* 0x002ee40000000800 */
.L_x_16:
[----:B------:R-:W-:-:S13]  /*12a0*/  LOP3.LUT P0, RZ, R16, 0xff, RZ, 0xc0, !PT ;  /* 0x000000ff10ff7812 */ /* 0x000fda000780c0ff */
[----:B------:R-:W-:Y:S05]  /*12b0*/  @!P0 EXIT ;  /* 0x000000000000894d */ /* 0x000fea0003800000 */
[----:B------:R-:W4:Y:S01]  /*12c0*/  LDC.64 R134, c[0x0][0x288] ;  /* 0x0000a200ff867b82 */ /* 0x000f220000000a00 */
[C---:B01----:R-:W-:Y:S01]  /*12d0*/  IMAD.SHL.U32 R11, R136.reuse, 0x40, RZ ;  /* 0x00000040880b7824 */ /* 0x043fe200078e00ff */
[----:B------:R-:W-:Y:S01]  /*12e0*/  SHF.R.U32.HI R15, RZ, 0x5, R5 ;  /* 0x00000005ff0f7819 */ /* 0x000fe20000011605 */
[----:B------:R-:W-:Y:S01]  /*12f0*/  IMAD.SHL.U32 R5, R136, 0x400, RZ ;  /* 0x0000040088057824 */ /* 0x000fe200078e00ff */
[----:B------:R-:W-:Y:S01]  /*1300*/  SHF.R.U32.HI R10, RZ, 0x2, R136 ;  /* 0x00000002ff0a7819 */ /* 0x000fe20000011688 */
[----:B------:R-:W-:Y:S01]  /*1310*/  ULDC.64 UR6, c[0x0][0x6c8] ;  /* 0x0001b20000067ab9 */ /* 0x000fe20000000a00 */
[----:B------:R-:W-:Y:S01]  /*1320*/  LOP3.LUT R14, R11, 0x3800, RZ, 0xc0, !PT ;  /* 0x000038000b0e7812 */ /* 0x000fe200078ec0ff */
[----:B------:R-:W-:Y:S01]  /*1330*/  IMAD.SHL.U32 R11, R15, 0x10, RZ ;  /* 0x000000100f0b7824 */ /* 0x000fe200078e00ff */
[----:B------:R-:W0:Y:S01]  /*1340*/  LDC R17, c[0x0][0x758] ;  /* 0x0001d600ff117b82 */ /* 0x000e220000000800 */
[----:B------:R-:W-:Y:S01]  /*1350*/  LOP3.LUT R10, R10, 0x7, RZ, 0xc0, !PT ;  /* 0x000000070a0a7812 */ /* 0x000fe200078ec0ff */
[----:B------:R-:W-:Y:S01]  /*1360*/  USHF.L.U64.HI UR5, UR6, 0x3, UR7 ;  /* 0x0000000306057899 */ /* 0x000fe20008010207 */
[----:B------:R-:W-:Y:S01]  /*1370*/  LOP3.LUT R14, R14, 0x400, R5, 0xf8, !PT ;  /* 0x000004000e0e7812 */ /* 0x000fe200078ef805 */
[C---:B------:R-:W-:Y:S01]  /*1380*/  IMAD.SHL.U32 R5, R136.reuse, 0x20, RZ ;  /* 0x0000002088057824 */ /* 0x040fe200078e00ff */
[--C-:B------:R-:W-:Y:S01]  /*1390*/  LOP3.LUT R16, R11, 0xfffffff0, R10.reuse, 0xe2, !PT ;  /* 0xfffffff00b107812 */ /* 0x100fe200078ee20a */
[----:B------:R-:W-:Y:S01]  /*13a0*/  IMAD R18, R15, -0x10, -R10 ;  /* 0xfffffff00f127824 */ /* 0x000fe200078e0a0a */
[C---:B------:R-:W-:Y:S01]  /*13b0*/  LOP3.LUT R15, R13.reuse, 0x1, RZ, 0xc0, !PT ;  /* 0x000000010d0f7812 */ /* 0x040fe200078ec0ff */
[----:B------:R-:W-:Y:S01]  /*13c0*/  IMAD.SHL.U32 R11, R136, 0x10, RZ ;  /* 0x00000010880b7824 */ /* 0x000fe200078e00ff */
[----:B------:R-:W-:Y:S01]  /*13d0*/  LOP3.LUT R14, R14, 0x380, R5, 0xf8, !PT ;  /* 0x000003800e0e7812 */ /* 0x000fe200078ef805 */
[----:B------:R-:W-:Y:S01]  /*13e0*/  IMAD.SHL.U32 R5, R13, 0x40, RZ ;  /* 0x000000400d057824 */ /* 0x000fe200078e00ff */
[----:B------:R-:W-:Y:S01]  /*13f0*/  LOP3.LUT R13, R136, 0x3, RZ, 0xc0, !PT ;  /* 0x00000003880d7812 */ /* 0x000fe200078ec0ff */
[----:B------:R-:W-:Y:S01]  /*1400*/  IMAD R15, R15, -0x40, R18 ;  /* 0xffffffc00f0f7824 */ /* 0x000fe200078e0212 */
[----:B------:R-:W-:Y:S01]  /*1410*/  LOP3.LUT R14, R14, 0x20, R11, 0xf8, !PT ;  /* 0x000000200e0e7812 */ /* 0x000fe200078ef80b */
[----:B------:R-:W-:Y:S01]  /*1420*/  IMAD.MOV.U32 R18, RZ, RZ, 0x1 ;  /* 0x00000001ff127424 */ /* 0x000fe200078e00ff */
[----:B------:R-:W-:Y:S01]  /*1430*/  LOP3.LUT R5, R16, 0x40, R5, 0xf8, !PT ;  /* 0x0000004010057812 */ /* 0x000fe200078ef805 */
[----:B----4-:R-:W-:Y:S01]  /*1440*/  VIADD R10, R135, 0x7f ;  /* 0x0000007f870a7836 */ /* 0x010fe20000000000 */
[C---:B------:R-:W-:Y:S01]  /*1450*/  LOP3.LUT R139, R136.reuse, 0x80, RZ, 0xc0, !PT ;  /* 0x00000080888b7812 */ /* 0x040fe200078ec0ff */
[----:B------:R-:W-:Y:S01]  /*1460*/  IMAD.MOV.U32 R16, RZ, RZ, -0x1 ;  /* 0xffffffffff107424 */ /* 0x000fe200078e00ff */
[----:B------:R-:W-:Y:S01]  /*1470*/  ULDC UR7, c[0x0][0x284] ;  /* 0x0000a10000077ab9 */ /* 0x000fe20000000800 */
[----:B------:R-:W-:Y:S01]  /*1480*/  IMAD R134, R13, -0x2, R134 ;  /* 0xfffffffe0d867824 */ /* 0x000fe200078e0286 */
[----:B------:R-:W-:Y:S01]  /*1490*/  SHF.R.S32.HI R11, RZ, 0x1f, R10 ;  /* 0x0000001fff0b7819 */ /* 0x000fe2000001140a */
[----:B------:R-:W-:Y:S01]  /*14a0*/  IMAD.SHL.U32 R136, R136, 0x2, RZ ;  /* 0x0000000288887824 */ /* 0x000fe200078e00ff */
[----:B------:R-:W-:Y:S01]  /*14b0*/  LOP3.LUT R164, R4, 0x1, RZ, 0xfc, !PT ;  /* 0x0000000104a47812 */ /* 0x000fe200078efcff */
[----:B------:R-:W-:Y:S01]  /*14c0*/  IMAD.MOV.U32 R138, RZ, RZ, RZ ;  /* 0x000000ffff8a7224 */ /* 0x000fe200078e00ff */
[----:B------:R-:W-:Y:S01]  /*14d0*/  LEA.HI R11, R11, R10, RZ, 0x7 ;  /* 0x0000000a0b0b7211 */ /* 0x000fe200078f38ff */
[----:B------:R-:W-:Y:S01]  /*14e0*/  IMAD.MOV.U32 R140, RZ, RZ, RZ ;  /* 0x000000ffff8c7224 */ /* 0x000fe200078e00ff */
[-C--:B0-----:R-:W-:Y:S01]  /*14f0*/  SHF.L.U32 R16, R16, R17.reuse, RZ ;  /* 0x0000001110107219 */ /* 0x081fe200000006ff */
[----:B------:R-:W-:Y:S01]  /*1500*/  VIADD R142, R15, UR7 ;  /* 0x000000070f8e7c36 */ /* 0x000fe20008000000 */
[----:B------:R-:W-:Y:S01]  /*1510*/  SHF.R.S32.HI R137, RZ, 0x7, R11 ;  /* 0x00000007ff897819 */ /* 0x000fe2000001140b */
[----:B------:R-:W-:Y:S01]  /*1520*/  USHF.L.U32 UR6, UR6, 0x3, URZ ;  /* 0x0000000306067899 */ /* 0x000fe2000800063f */
[----:B------:R-:W-:-:S02]  /*1530*/  SHF.L.U32 R135, R18, R17, RZ ;  /* 0x0000001112877219 */ /* 0x000fc400000006ff */
[----:B------:R-:W-:Y:S02]  /*1540*/  VIMNMX R144, RZ, R137, PT ;  /* 0x00000089ff907248 */ /* 0x000fe40003fe0100 */
[----:B------:R-:W-:Y:S02]  /*1550*/  SHF.R.U32.HI R139, RZ, 0x7, R139 ;  /* 0x00000007ff8b7819 */ /* 0x000fe4000001168b */
[----:B------:R-:W-:Y:S01]  /*1560*/  LOP3.LUT R141, RZ, R16, RZ, 0x33, !PT ;  /* 0x00000010ff8d7212 */ /* 0x000fe200078e33ff */
[----:B------:R-:W-:Y:S01]  /*1570*/  IMAD.IADD R144, R137, 0x1, -R144 ;  /* 0x0000000189907824 */ /* 0x000fe200078e0a90 */
[----:B------:R-:W-:-:S07]  /*1580*/  SHF.R.U32.HI R143, RZ, 0x3, R14 ;  /* 0x00000003ff8f7819 */ /* 0x000fce000001160e */
.L_x_142:
[----:B0-----:R-:W0:Y:S01]  /*1590*/  SHFL.IDX PT, R10, R139, RZ, 0x1f ;  /* 0x00001fff8b0a7589 */ /* 0x001e2200000e0000 */
[----:B-1----:R-:W1:Y:S01]  /*15a0*/  S2UR UR10, SR_CgaCtaId ;  /* 0x00000000000a79c3 */ /* 0x002e620000008800 */
[----:B------:R-:W-:Y:S01]  /*15b0*/  ISETP.GE.AND P0, PT, R144, 0x1, PT ;  /* 0x000000019000780c */ /* 0x000fe20003f06270 */
[----:B------:R-:W-:Y:S01]  /*15c0*/  UMOV UR9, 0x400 ;  /* 0x0000040000097882 */ /* 0x000fe20000000000 */
[----:B------:R-:W-:Y:S02]  /*15d0*/  CS2R R56, SRZ ;  /* 0x0000000000387805 */ /* 0x000fe4000001ff00 */
[----:B------:R-:W-:Y:S02]  /*15e0*/  CS2R R58, SRZ ;  /* 0x00000000003a7805 */ /* 0x000fe4000001ff00 */
[----:B------:R-:W-:Y:S02]  /*15f0*/  CS2R R60, SRZ ;  /* 0x00000000003c7805 */ /* 0x000fe4000001ff00 */
[----:B------:R-:W-:-:S02]  /*1600*/  CS2R R62, SRZ ;  /* 0x00000000003e7805 */ /* 0x000fc4000001ff00 */
[----:B------:R-:W-:Y:S02]  /*1610*/  CS2R R64, SRZ ;  /* 0x0000000000407805 */ /* 0x000fe4000001ff00 */
[----:B------:R-:W-:Y:S02]  /*1620*/  CS2R R66, SRZ ;  /* 0x0000000000427805 */ /* 0x000fe4000001ff00 */
        /* <DEDUP_REMOVED lines=14> */
[----:B0-----:R-:W-:Y:S01]  /*1710*/  R2UR UR7, R10 ;  /* 0x000000000a0772ca */ /* 0x001fe200000e0000 */
[----:B-1----:R-:W-:Y:S01]  /*1720*/  ULEA UR9, UR10, UR9, 0x18 ;  /* 0x000000090a097291 */ /* 0x002fe2000f8ec03f */
        /* <DEDUP_REMOVED lines=10> */
[----:B------:R-:W-:Y:S01]  /*17d0*/  CS2R R52, SRZ ;  /* 0x0000000000347805 */ /* 0x000fe2000001ff00 */
[----:B------:R-:W-:Y:S01]  /*17e0*/  ULEA.HI UR8, UR7, UR7, URZ, 0x1 ;  /* 0x0000000707087291 */ /* 0x000fe2000f8f083f */
[----:B------:R-:W-:-:S03]  /*17f0*/  CS2R R54, SRZ ;  /* 0x0000000000367805 */ /* 0x000fc6000001ff00 */
[----:B------:R-:W-:-:S04]  /*1800*/  ULOP3.LUT UR8, UR8, 0xffffe, URZ, 0xc0, !UPT ;  /* 0x000ffffe08087892 */ /* 0x000fc8000f8ec03f */
[----:B------:R-:W-:-:S04]  /*1810*/  UIADD3 UR8, UR7, -UR8, URZ ;  /* 0x8000000807087290 */ /* 0x000fc8000fffe03f */
[----:B------:R-:W-:Y:S01]  /*1820*/  ULEA UR8, UR8, UR9, 0xc ;  /* 0x0000000908087291 */ /* 0x000fe2000f8e603f */
[----:B---34-:R-:W-:Y:S11]  /*1830*/  @!P0 BRA `(.L_x_18) ;  /* 0x00000004002c8947 */ /* 0x018ff60003800000 */
[----:B------:R-:W-:Y:S01]  /*1840*/  UIADD3 UR8, UR8, 0x180, URZ ;  /* 0x0000018008087890 */ /* 0x000fe2000fffe03f */
[----:B------:R-:W-:Y:S01]  /*1850*/  R2UR UR7, R140 ;  /* 0x000000008c0772ca */ /* 0x000fe200000e0000 */
[----:B------:R-:W-:Y:S01]  /*1860*/  IMAD.MOV.U32 R10, RZ, RZ, R144 ;  /* 0x000000ffff0a7224 */ /* 0x000fe200078e0090 */
[----:B------:R-:W-:Y:S01]  /*1870*/  UPLOP3.LUT UP0, UPT, UPT, UPT, UPT, 0x40, 0x0 ;  /* 0x000000000000789c */ /* 0x000fe20003f0e870 */
[----:B------:R-:W-:Y:S01]  /*1880*/  IMAD.MOV.U32 R11, RZ, RZ, R138 ;  /* 0x000000ffff0b7224 */ /* 0x000fe200078e008a */
[----:B------:R-:W-:Y:S01]  /*1890*/  USHF.R.U32.HI UR8, URZ, 0x4, UR8 ;  /* 0x000000043f087899 */ /* 0x000fe20008011608 */
[----:B------:R-:W-:-:S03]  /*18a0*/  IMAD.MOV.U32 R13, RZ, RZ, R140 ;  /* 0x000000ffff0d7224 */ /* 0x000fc600078e008c */
[----:B------:R-:W-:-:S04]  /*18b0*/  ULOP3.LUT UR8, UR8, 0x3fff, URZ, 0xc0, !UPT ;  /* 0x00003fff08087892 */ /* 0x000fc8000f8ec03f */
[----:B------:R-:W-:-:S12]  /*18c0*/  ULOP3.LUT UR16, UR8, 0x10000, URZ, 0xfc, !UPT ;  /* 0x0001000008107892 */ /* 0x000fd8000f8efc3f */
.L_x_25:
[----:B------:R-:W-:-:S13]  /*18d0*/  ISETP.NE.AND P1, PT, R164, 0x3, PT ;  /* 0x00000003a400780c */ /* 0x000fda0003f25270 */
[----:B01----:R-:W-:Y:S05]  /*18e0*/  @!P1 BRA `(.L_x_19) ;  /* 0x0000000000049947 */ /* 0x003fea0003800000 */
[----:B------:R-:W-:Y:S01]  /*18f0*/  BPT.TRAP 0x1 ;  /* 0x000000040000795c */ /* 0x000fe20000300000 */
.L_x_19:
[----:B------:R-:W0:Y:S01]  /*1900*/  S2UR UR9, SR_CgaCtaId ;  /* 0x00000000000979c3 */ /* 0x000e220000008800 */
[----:B------:R-:W-:Y:S01]  /*1910*/  UMOV UR8, 0x400 ;  /* 0x0000040000087882 */ /* 0x000fe20000000000 */
[----:B------:R-:W-:Y:S01]  /*1920*/  SHF.L.U32 R15, R11, 0x1f, RZ ;  /* 0x0000001f0b0f7819 */ /* 0x000fe200000006ff */
[----:B0-----:R-:W-:-:S04]  /*1930*/  ULEA UR17, UR9, UR8, 0x18 ;  /* 0x0000000809117291 */ /* 0x001fc8000f8ec03f */
[----:B------:R-:W-:-:S09]  /*1940*/  ULEA UR8, UR7, UR17, 0x3 ;  /* 0x0000001107087291 */ /* 0x000fd2000f8e183f */
[----:B------:R0:W1:Y:S01]  /*1950*/  SYNCS.PHASECHK.TRANS64.TRYWAIT P0, [UR8], R15 ;  /* 0x0000000fff0075a7 */ /* 0x0000620008000148 */
[----:B------:R-:W-:Y:S05]  /*1960*/  @!P1 BRA `(.L_x_20) ;  /* 0x0000000000049947 */ /* 0x000fea0003800000 */
[----:B------:R-:W-:Y:S01]  /*1970*/  BPT.TRAP 0x1 ;  /* 0x000000040000795c */ /* 0x000fe20000300000 */
.L_x_20:
[----:B------:R-:W-:-:S04]  /*1980*/  IMAD.U32 R14, RZ, RZ, UR7 ;  /* 0x00000007ff0e7e24 */ /* 0x000fc8000f8e00ff */
[----:B------:R-:W-:Y:S01]  /*1990*/  IMAD R14, R14, 0x1000, R143 ;  /* 0x000010000e0e7824 */ /* 0x000fe200078e028f */
[----:B-1----:R-:W-:Y:S06]  /*19a0*/  @P0 BRA `(.L_x_21) ;  /* 0x0000000000080947 */ /* 0x002fec0003800000 */
[----:B------:R-:W1:Y:S02]  /*19b0*/  SYNCS.PHASECHK.TRANS64.TRYWAIT P0, [UR8], R15 ;  /* 0x0000000fff0075a7 */ /* 0x000e640008000148 */
[----:B-1----:R-:W-:Y:S05]  /*19c0*/  @!P0 BRA `(.L_x_22) ;  /* 0x0000006800bc8947 */ /* 0x002fea0003800000 */
.L_x_21:
[----:B------:R-:W-:Y:S01]  /*19d0*/  LDS R88, [R14+UR17+0x30180] ;  /* 0x030180110e587984 */ /* 0x000fe20008000800 */
[----:B------:R-:W-:Y:S02]  /*19e0*/  UIADD3 UR8, UR17, 0x20180, URZ ;  /* 0x0002018011087890 */ /* 0x000fe4000fffe03f */
[----:B------:R-:W-:Y:S01]  /*19f0*/  ULEA UR13, UR7, UR16, 0xa ;  /* 0x00000010070d7291 */ /* 0x000fe2000f8e503f */
[----:B------:R-:W-:Y:S01]  /*1a00*/  LDS R89, [R14+UR17+0x30980] ;  /* 0x030980110e597984 */ /* 0x000fe20008000800 */
[----:B------:R-:W-:Y:S01]  /*1a10*/  USHF.R.U32.HI UR8, URZ, 0x4, UR8 ;  /* 0x000000043f087899 */ /* 0x000fe20008011608 */
[----:B------:R-:W-:Y:S02]  /*1a20*/  UMOV UR9, 0x80000020 ;  /* 0x8000002000097882 */ /* 0x000fe40000000000 */
[----:B------:R-:W-:Y:S01]  /*1a30*/  LDS R90, [R14+UR17+0x30188] ;  /* 0x030188110e5a7984 */ /* 0x000fe20008000800 */
[----:B------:R-:W-:Y:S01]  /*1a40*/  ULOP3.LUT UR8, UR8, 0x3fff, URZ, 0xc0, !UPT ;  /* 0x00003fff08087892 */ /* 0x000fe2000f8ec03f */
[----:B------:R-:W-:-:S02]  /*1a50*/  UMOV UR11, 0x40000040 ;  /* 0x40000040000b7882 */ /* 0x000fc40000000000 */
[----:B------:R-:W4:Y:S01]  /*1a60*/  LDS R91, [R14+UR17+0x30988] ;  /* 0x030988110e5b7984 */ /* 0x000f220008000800 */
[----:B------:R-:W-:-:S04]  /*1a70*/  ULOP3.LUT UR8, UR8, 0x10000, URZ, 0xfc, !UPT ;  /* 0x0001000008087892 */ /* 0x000fc8000f8efc3f */
[----:B------:R-:W-:-:S03]  /*1a80*/  ULEA UR12, UR7, UR8, 0x9 ;  /* 0x00000008070c7291 */ /* 0x000fc6000f8e483f */
[----:B------:R-:W-:-:S04]  /*1a90*/  UMOV UR8, UR13 ;  /* 0x0000000d00087c82 */ /* 0x000fc80008000000 */
[----:B------:R-:W-:Y:S01]  /*1aa0*/  UMOV UR10, UR12 ;  /* 0x0000000c000a7c82 */ /* 0x000fe20008000000 */
[----:B----4-:R-:W-:-:S06]  /*1ab0*/  WARPGROUP.ARRIVE ;  /* 0x00000000000079c5 */ /* 0x010fcc0000000000 */
[----:B------:R-:W-:Y:S01]  /*1ac0*/  IGMMA.SP.64x64x64.S8.S8 R56, gdesc[UR8], R56, UP0, R88 ;  /* 0x02005800083879f1 */ /* 0x000fe2000bf41238 */
[----:B------:R-:W-:Y:S01]  /*1ad0*/  UIADD3 UR8, UR13, 0x200, URZ ;  /* 0x000002000d087890 */ /* 0x000fe2000fffe03f */
[----:B------:R-:W-:-:S08]  /*1ae0*/  UMOV UR9, 0x80000020 ;  /* 0x8000002000097882 */ /* 0x000fd00000000000 */
[----:B------:R-:W-:Y:S01]  /*1af0*/  IGMMA.SP.64x64x64.S8.S8 R24, gdesc[UR8], R24, UP0, R89 ;  /* 0x02005900081879f1 */ /* 0x000fe2000bf41218 */
[----:B------:R-:W-:Y:S02]  /*1b00*/  UIADD3 UR8, UR13, 0x2, URZ ;  /* 0x000000020d087890 */ /* 0x000fe4000fffe03f */
[----:B------:R-:W-:Y:S01]  /*1b10*/  UIADD3 UR10, UR12, 0x4, URZ ;  /* 0x000000040c0a7890 */ /* 0x000fe2000fffe03f */
[----:B------:R-:W-:Y:S01]  /*1b20*/  UMOV UR9, 0x80000020 ;  /* 0x8000002000097882 */ /* 0x000fe20000000000 */
[----:B------:R-:W-:-:S07]  /*1b30*/  UMOV UR11, 0x40000040 ;  /* 0x40000040000b7882 */ /* 0x000fce0000000000 */
[----:B------:R-:W-:Y:S01]  /*1b40*/  IGMMA.SP.64x64x64.S8.S8 R56, gdesc[UR8], R56, R90 ;  /* 0x02005a00083879f1 */ /* 0x000fe20008741238 */
[----:B------:R-:W-:Y:S01]  /*1b50*/  UIADD3 UR8, UR13, 0x202, URZ ;  /* 0x000002020d087890 */ /* 0x000fe2000fffe03f */
[----:B------:R-:W-:-:S08]  /*1b60*/  UMOV UR9, 0x80000020 ;  /* 0x8000002000097882 */ /* 0x000fd00000000000 */
[----:B------:R-:W-:Y:S03]  /*1b70*/  IGMMA.SP.64x64x64.S8.S8 R24, gdesc[UR8], R24, R91, gsb0 ;  /* 0x02005b00081879f1 */ /* 0x000fe60008041218 */
[----:B------:R-:W-:Y:S02]  /*1b80*/  WARPGROUP.DEPBAR.LE gsb0, 0x0 ;  /* 0x00008000000079c5 */ /* 0x000fe40000010000 */
[----:B------:R-:W-:Y:S05]  /*1b90*/  @!P1 BRA `(.L_x_23) ;  /* 0x0000000000049947 */ /* 0x000fea0003800000 */
[----:B------:R-:W-:Y:S01]  /*1ba0*/  BPT.TRAP 0x1 ;  /* 0x000000040000795c */ /* 0x000fe20000300000 */
.L_x_23:
[----:B------:R-:W-:-:S13]  /*1bb0*/  LOP3.LUT P0, RZ, R8, R7, RZ, 0xc0, !PT ;  /* 0x0000000708ff7212 */ /* 0x000fda000780c0ff */
[----:B------:R-:W-:-:S05]  /*1bc0*/  @P0 LEA R14, R13, UR17, 0x3 ;  /* 0x000000110d0e0c11 */ /* 0x000fca000f8e18ff */
[----:B------:R-:W-:-:S05]  /*1bd0*/  @P0 VIADD R14, R14, 0x40 ;  /* 0x000000400e0e0836 */ /* 0x000fca0000000000 */
[----:B------:R-:W-:-:S04]  /*1be0*/  @P0 PRMT R14, R9, 0x654, R14 ;  /* 0x00000654090e0816 */ /* 0x000fc8000000000e */
[----:B------:R4:W-:Y:S01]  /*1bf0*/  @P0 SYNCS.ARRIVE.TRANS64.RED.A1T0 RZ, [R14+URZ], RZ ;  /* 0x000000ff0eff09a7 */ /* 0x0009e2000810043f */
[----:B------:R-:W-:-:S13]  /*1c00*/  ISETP.GT.U32.AND P0, PT, R4, 0x1, PT ;  /* 0x000000010400780c */ /* 0x000fda0003f04070 */
[----:B----4-:R-:W-:Y:S05]  /*1c10*/  @P0 BRA `(.L_x_24) ;  /* 0x0000000000040947 */ /* 0x010fea0003800000 */
[----:B------:R-:W-:Y:S01]  /*1c20*/  BPT.TRAP 0x1 ;  /* 0x000000040000795c */ /* 0x000fe20000300000 */
.L_x_24:
[----:B------:R-:W-:Y:S01]  /*1c30*/  UIADD3 UR7, UR7, 0x1, URZ ;  /* 0x0000000107077890 */ /* 0x000fe2000fffe03f */
[C---:B------:R-:W-:Y:S01]  /*1c40*/  ISETP.GT.AND P1, PT, R10.reuse, 0x1, PT ;  /* 0x000000010a00780c */ /* 0x040fe20003f24270 */
[----:B------:R-:W-:Y:S02]  /*1c50*/  VIADD R13, R13, 0x1 ;  /* 0x000000010d0d7836 */ /* 0x000fe40000000000 */
[----:B------:R-:W-:Y:S01]  /*1c60*/  UISETP.NE.AND UP0, UPT, UR7, 0x8, UPT ;  /* 0x000000080700788c */ /* 0x000fe2000bf05270 */
[----:B------:R-:W-:Y:S02]  /*1c70*/  VIADD R10, R10, 0xffffffff ;  /* 0xffffffff0a0a7836 */ /* 0x000fe40000000000 */
[C---:B------:R-:W-:Y:S01]  /*1c80*/  ISETP.NE.AND P0, PT, R13.reuse, 0x8, PT ;  /* 0x000000080d00780c */ /* 0x040fe20003f05270 */
[----:B------:R-:W-:Y:S02]  /*1c90*/  USEL UR8, URZ, 0x1, UP0 ;  /* 0x000000013f087887 */ /* 0x000fe40008000000 */
[----:B------:R-:W-:Y:S01]  /*1ca0*/  USEL UR7, UR7, URZ, UP0 ;  /* 0x0000003f07077287 */ /* 0x000fe20008000000 */
[----:B------:R-:W-:Y:S01]  /*1cb0*/  SEL R13, R13, RZ, P0 ;  /* 0x000000ff0d0d7207 */ /* 0x000fe20000000000 */
[----:B------:R-:W-:-:S02]  /*1cc0*/  UPLOP3.LUT UP0, UPT, UPT, UPT, UPT, 0x80, 0x0 ;  /* 0x000000000000789c */ /* 0x000fc40003f0f070 */
[----:B------:R-:W-:Y:S01]  /*1cd0*/  LOP3.LUT R11, R11, UR8, RZ, 0x3c, !PT ;  /* 0x000000080b0b7c12 */ /* 0x000fe2000f8e3cff */
[----:B------:R-:W-:Y:S08]  /*1ce0*/  @P1 BRA `(.L_x_25) ;  /* 0xfffffff800f81947 */ /* 0x000ff0000383ffff */
.L_x_18:
[----:B------:R-:W-:Y:S01]  /*1cf0*/  IMAD.IADD R140, R137, 0x1, R140 ;  /* 0x00000001898c7824 */ /* 0x000fe200078e028c */
[----:B------:R-:W-:Y:S01]  /*1d00*/  SHF.R.S32.HI R151, RZ, 0x1f, R6 ;  /* 0x0000001fff977819 */ /* 0x000fe20000011406 */
[----:B------:R-:W-:Y:S01]  /*1d10*/  IMAD.SHL.U32 R148, R145, 0x100, RZ ;  /* 0x0000010091947824 */ /* 0x000fe200078e00ff */
[----:B------:R-:W-:Y:S01]  /*1d20*/  ULDC.64 UR8, c[0x0][0x6d0] ;  /* 0x0001b40000087ab9 */ /* 0x000fe20000000a00 */
[----:B------:R-:W-:Y:S01]  /*1d30*/  IMAD.SHL.U32 R149, R12, 0x40, RZ ;  /* 0x000000400c957824 */ /* 0x000fe200078e00ff */
[----:B------:R-:W-:Y:S01]  /*1d40*/  SHF.R.U32.HI R10, RZ, 0x3, R140 ;  /* 0x00000003ff0a7819 */ /* 0x000fe2000001168c */
[----:B-1----:R-:W-:Y:S01]  /*1d50*/  IMAD.IADD R16, R5, 0x1, R148 ;  /* 0x0000000105107824 */ /* 0x002fe200078e0294 */
[----:B------:R-:W-:Y:S01]  /*1d60*/  ULDC UR7, c[0x0][0x288] ;  /* 0x0000a20000077ab9 */ /* 0x000fe20000000800 */
[----:B------:R-:W-:Y:S01]  /*1d70*/  IMAD R11, R151, UR8, RZ ;  /* 0x00000008970b7c24 */ /* 0x000fe2000f8e02ff */
[----:B------:R-:W-:Y:S01]  /*1d80*/  LOP3.LUT R10, R10, 0x1, RZ, 0xc0, !PT ;  /* 0x000000010a0a7812 */ /* 0x000fe200078ec0ff */
[----:B------:R-:W-:-:S02]  /*1d90*/  WARPGROUP.DEPBAR.LE gsb0, 0x0 ;  /* 0x00008000000079c5 */ /* 0x000fc40000010000 */
[--C-:B------:R-:W-:Y:S01]  /*1da0*/  SHF.R.S32.HI R17, RZ, 0x1f, R16.reuse ;  /* 0x0000001fff117819 */ /* 0x100fe20000011410 */
[----:B0-----:R-:W-:Y:S01]  /*1db0*/  IMAD R15, R6, UR9, R11 ;  /* 0x00000009060f7c24 */ /* 0x001fe2000f8e020b */
[----:B------:R-:W-:Y:S01]  /*1dc0*/  ISETP.NE.U32.AND P1, PT, R10, 0x1, PT ;  /* 0x000000010a00780c */ /* 0x000fe20003f25070 */
[----:B------:R-:W-:Y:S01]  /*1dd0*/  IMAD.MOV.U32 R145, RZ, RZ, -0x1 ;  /* 0xffffffffff917424 */ /* 0x000fe200078e00ff */
[----:B------:R-:W-:Y:S01]  /*1de0*/  ISETP.GE.AND P2, PT, R149, UR7, PT ;  /* 0x0000000795007c0c */ /* 0x000fe2000bf46270 */
[----:B------:R-:W-:Y:S01]  /*1df0*/  IMAD.WIDE.U32 R10, R6, UR8, R16 ;  /* 0x00000008060a7c25 */ /* 0x000fe2000f8e0010 */
[----:B------:R-:W-:Y:S01]  /*1e00*/  ULDC UR8, c[0x0][0x284] ;  /* 0x0000a10000087ab9 */ /* 0x000fe20000000800 */
[----:B------:R-:W-:Y:S02]  /*1e10*/  ISETP.GT.U32.AND P0, PT, R140, 0x7, PT ;  /* 0x000000078c00780c */ /* 0x000fe40003f04070 */
[----:B------:R-:W-:Y:S01]  /*1e20*/  ISETP.GE.OR P2, PT, R148, UR8, P2 ;  /* 0x0000000894007c0c */ /* 0x000fe20009746670 */
[----:B------:R-:W-:Y:S01]  /*1e30*/  IMAD.IADD R11, R11, 0x1, R15 ;  /* 0x000000010b0b7824 */ /* 0x000fe200078e020f */
[----:B------:R-:W-:-:S02]  /*1e40*/  ISETP.LT.U32.AND P0, PT, R137, 0x8, P0 ;  /* 0x000000088900780c */ /* 0x000fc40000701070 */
[----:B------:R-:W-:Y:S02]  /*1e50*/  ISETP.GT.U32.AND P1, PT, R137, 0x7, !P1 ;  /* 0x000000078900780c */ /* 0x000fe40004f24070 */
[----:B------:R-:W-:Y:S02]  /*1e60*/  SEL R13, RZ, 0x1, !P0 ;  /* 0x00000001ff0d7807 */ /* 0x000fe40004000000 */
[----:B------:R-:W-:Y:S02]  /*1e70*/  SEL R14, RZ, 0x1, !P1 ;  /* 0x00000001ff0e7807 */ /* 0x000fe40004800000 */
[----:B------:R-:W-:Y:S02]  /*1e80*/  LOP3.LUT R140, R140, 0x7, RZ, 0xc0, !PT ;  /* 0x000000078c8c7812 */ /* 0x000fe400078ec0ff */
[----:B------:R-:W-:Y:S01]  /*1e90*/  LOP3.LUT R138, R14, R138, R13, 0x96, !PT ;  /* 0x0000008a0e8a7212 */ /* 0x000fe200078e960d */
[----:B------:R-:W-:Y:S06]  /*1ea0*/  @P2 BRA `(.L_x_26) ;  /* 0x0000004400e42947 */ /* 0x000fec0003800000 */
[----:B------:R-:W0:Y:S01]  /*1eb0*/  LDC.64 R14, c[0x0][0x6c8] ;  /* 0x0001b200ff0e7b82 */ /* 0x000e220000000a00 */
[----:B------:R-:W-:Y:S01]  /*1ec0*/  IMAD.WIDE R18, R12, 0x40, RZ ;  /* 0x000000400c127825 */ /* 0x000fe200078e02ff */
[----:B---3-5:R-:W-:Y:S01]  /*1ed0*/  ISETP.NE.AND P1, PT, R133, RZ, PT ;  /* 0x000000ff8500720c */ /* 0x028fe20003f25270 */
[----:B------:R-:W-:Y:S02]  /*1ee0*/  BSSY B0, `(.L_x_26) ;  /* 0x0000475000007945 */ /* 0x000fe40003800000 */
[----:B------:R-:W-:Y:S01]  /*1ef0*/  IMAD.IADD R149, R134, 0x1, -R149 ;  /* 0x0000000186957824 */ /* 0x000fe200078e0a95 */
[----:B------:R-:W-:Y:S01]  /*1f00*/  LOP3.LUT R153, R18, 0x6, R136, 0xf8, !PT ;  /* 0x0000000612997812 */ /* 0x000fe200078ef888 */
[----:B------:R-:W-:-:S03]  /*1f10*/  IMAD.IADD R148, R142, 0x1, -R148 ;  /* 0x000000018e947824 */ /* 0x000fc600078e0a94 */
[----:B------:R-:W-:-:S04]  /*1f20*/  ISETP.GT.AND P0, PT, R149, RZ, PT ;  /* 0x000000ff9500720c */ /* 0x000fc80003f04270 */
[----:B------:R-:W-:Y:S01]  /*1f30*/  ISETP.GT.AND P2, PT, R148, RZ, P0 ;  /* 0x000000ff9400720c */ /* 0x000fe20000744270 */
[-C--:B0-----:R-:W-:Y:S02]  /*1f40*/  IMAD R12, R19, R14.reuse, RZ ;  /* 0x0000000e130c7224 */ /* 0x081fe400078e02ff */
[----:B------:R-:W-:-:S04]  /*1f50*/  IMAD.WIDE.U32 R20, R153, R14, R10 ;  /* 0x0000000e99147225 */ /* 0x000fc800078e000a */
[----:B------:R-:W-:-:S04]  /*1f60*/  IMAD R11, R153, R15, R12 ;  /* 0x0000000f990b7224 */ /* 0x000fc800078e020c */
[----:B------:R-:W-:Y:S01]  /*1f70*/  IMAD.IADD R89, R21, 0x1, R11 ;  /* 0x0000000115597824 */ /* 0x000fe200078e020b */
[----:B------:R-:W-:Y:S06]  /*1f80*/  @!P1 BRA `(.L_x_27) ;  /* 0x0000003400189947 */ /* 0x000fec0003800000 */
[----:B------:R-:W0:Y:S01]  /*1f90*/  LDC.64 R12, c[0x0][0x6b0] ;  /* 0x0001ac00ff0c7b82 */ /* 0x000e220000000a00 */
[----:B------:R-:W-:Y:S01]  /*1fa0*/  ULDC.64 UR10, c[0x0][0x6b8] ;  /* 0x0001ae00000a7ab9 */ /* 0x000fe20000000a00 */
[----:B------:R-:W-:Y:S01]  /*1fb0*/  ULDC.64 UR12, c[0x0][0x6a8] ;  /* 0x0001aa00000c7ab9 */ /* 0x000fe20000000a00 */
[----:B------:R-:W-:Y:S01]  /*1fc0*/  IMAD R151, R151, UR10, RZ ;  /* 0x0000000a97977c24 */ /* 0x000fe2000f8e02ff */
[----:B------:R-:W-:Y:S01]  /*1fd0*/  ULDC.64 UR8, c[0x0][0x6c0] ;  /* 0x0001b00000087ab9 */ /* 0x000fe20000000a00 */
[----:B------:R-:W-:-:S03]  /*1fe0*/  IMAD.WIDE.U32 R122, R6, UR10, R16 ;  /* 0x0000000a067a7c25 */ /* 0x000fc6000f8e0010 */
[----:B------:R-:W1:Y:S01]  /*1ff0*/  LDC.64 R22, c[0x0][0x6b0] ;  /* 0x0001ac00ff167b82 */ /* 0x000e620000000a00 */
[----:B------:R-:W-:Y:S02]  /*2000*/  IMAD R151, R6, UR11, R151 ;  /* 0x0000000b06977c24 */ /* 0x000fe4000f8e0297 */
[----:B------:R-:W-:Y:S02]  /*2010*/  IMAD.MOV.U32 R120, RZ, RZ, R122 ;  /* 0x000000ffff787224 */ /* 0x000fe400078e007a */
[----:B------:R-:W-:Y:S02]  /*2020*/  IMAD.IADD R121, R123, 0x1, R151 ;  /* 0x000000017b797824 */ /* 0x000fe400078e0297 */
[-C--:B0-----:R-:W-:Y:S02]  /*2030*/  IMAD R18, R19, R12.reuse, RZ ;  /* 0x0000000c13127224 */ /* 0x081fe400078e02ff */
[----:B------:R-:W-:-:S04]  /*2040*/  IMAD.WIDE.U32 R10, R153, R12, R120 ;  /* 0x0000000c990a7225 */ /* 0x000fc800078e0078 */
[----:B------:R-:W-:Y:S01]  /*2050*/  IMAD R155, R153, R13, R18 ;  /* 0x0000000d999b7224 */ /* 0x000fe200078e0212 */
[----:B------:R-:W-:-:S03]  /*2060*/  LEA R18, P1, R10, UR12, 0x2 ;  /* 0x0000000c0a127c11 */ /* 0x000fc6000f8210ff */
[----:B------:R-:W-:-:S05]  /*2070*/  IMAD.IADD R11, R11, 0x1, R155 ;  /* 0x000000010b0b7824 */ /* 0x000fca00078e029b */
[----:B------:R-:W-:-:S05]  /*2080*/  LEA.HI.X R19, R10, UR13, R11, 0x2, P1 ;  /* 0x0000000d0a137c11 */ /* 0x000fca00088f140b */
[----:B------:R-:W3:Y:S01]  /*2090*/  @P2 LDG.E.LTC128B R88, desc[UR14][R18.64] ;  /* 0x0000000e12582981 */ /* 0x000ee2000c1e1920 */
[----:B------:R-:W-:Y:S01]  /*20a0*/  ISETP.GT.AND P6, PT, R149, 0x1, PT ;  /* 0x000000019500780c */ /* 0x000fe20003fc4270 */
[----:B-1----:R-:W-:Y:S01]  /*20b0*/  IMAD.WIDE.U32 R94, R153, R12, R22 ;  /* 0x0000000c995e7225 */ /* 0x002fe200078e0016 */
[----:B------:R-:W-:Y:S01]  /*20c0*/  LEA R10, P1, R20, UR8, 0x2 ;  /* 0x00000008140a7c11 */ /* 0x000fe2000f8210ff */
[----:B------:R-:W-:Y:S01]  /*20d0*/  BSSY B1, `(.L_x_28) ;  /* 0x0000013000017945 */ /* 0x000fe20003800000 */
[----:B------:R-:W-:Y:S01]  /*20e0*/  ISETP.GT.AND P3, PT, R148, RZ, P6 ;  /* 0x000000ff9400720c */ /* 0x000fe20003764270 */
[----:B------:R-:W-:Y:S01]  /*20f0*/  IMAD.IADD R97, R155, 0x1, R95 ;  /* 0x000000019b617824 */ /* 0x000fe200078e025f */
[----:B------:R-:W-:Y:S02]  /*2100*/  LEA.HI.X R11, R20, UR9, R89, 0x2, P1 ;  /* 0x00000009140b7c11 */ /* 0x000fe400088f1459 */
[----:B------:R-:W-:Y:S02]  /*2110*/  LOP3.LUT R150, R150, 0xfffffffd, RZ, 0xc0, !PT ;  /* 0xfffffffd96967812 */ /* 0x000fe400078ec0ff */
[----:B------:R-:W-:-:S03]  /*2120*/  IADD3 R92, P4, R16, R94, RZ ;  /* 0x0000005e105c7210 */ /* 0x000fc60007f9e0ff */
[----:B------:R-:W-:Y:S01]  /*2130*/  @P6 LOP3.LUT R150, R150, 0x2, RZ, 0xfc, !PT ;  /* 0x0000000296966812 */ /* 0x000fe200078efcff */
[----:B---3--:R-:W-:Y:S02]  /*2140*/  IMAD R21, R88, R133, RZ ;  /* 0x0000008558157224 */ /* 0x008fe400078e02ff */
[----:B------:R-:W-:Y:S02]  /*2150*/  IMAD.MOV.U32 R96, RZ, RZ, R88 ;  /* 0x000000ffff607224 */ /* 0x000fe400078e0058 */
[----:B--2---:R-:W-:Y:S01]  /*2160*/  IMAD R89, R56, R132, R21 ;  /* 0x0000008438597224 */ /* 0x004fe200078e0215 */
[----:B------:R-:W-:Y:S01]  /*2170*/  IADD3 R56, P1, R122, R94, RZ ;  /* 0x0000005e7a387210 */ /* 0x000fe20007f3e0ff */
[----:B------:R-:W-:-:S03]  /*2180*/  IMAD.WIDE.U32 R20, R153, R12, R16 ;  /* 0x0000000c99147225 */ /* 0x000fc600078e0010 */
[----:B------:R0:W-:Y:S01]  /*2190*/  @P2 STG.E desc[UR14][R10.64], R89 ;  /* 0x000000590a002986 */ /* 0x0001e2000c10190e */
[----:B------:R-:W-:Y:S01]  /*21a0*/  IMAD.X R19, R97, 0x1, R121, P1 ;  /* 0x0000000161137824 */ /* 0x000fe200008e0679 */
[----:B------:R-:W-:Y:S01]  /*21b0*/  LEA R18, P2, R56, UR12, 0x2 ;  /* 0x0000000c38127c11 */ /* 0x000fe2000f8410ff */
[----:B------:R-:W-:-:S03]  /*21c0*/  IMAD.IADD R91, R155, 0x1, R21 ;  /* 0x000000019b5b7824 */ /* 0x000fc600078e0215 */
[----:B------:R-:W-:Y:S01]  /*21d0*/  LEA.HI.X R19, R56, UR13, R19, 0x2, P2 ;  /* 0x0000000d38137c11 */ /* 0x000fe200090f1413 */
[----:B------:R-:W-:Y:S08]  /*21e0*/  @!P3 BRA `(.L_x_29) ;  /* 0x000000000004b947 */ /* 0x000ff00003800000 */
[----:B------:R1:W5:Y:S02]  /*21f0*/  LDG.E.LTC128B R96, desc[UR14][R18.64] ;  /* 0x0000000e12607981 */ /* 0x000364000c1e1920 */
.L_x_29:
[----:B------:R-:W-:Y:S05]  /*2200*/  BSYNC B1 ;  /* 0x0000000000017941 */ /* 0x000fea0003800000 */
.L_x_28:
[----:B-1---5:R-:W-:Y:S01]  /*2210*/  IMAD R18, R96, R133, RZ ;  /* 0x0000008560127224 */ /* 0x022fe200078e02ff */
[C---:B------:R-:W-:Y:S01]  /*2220*/  LEA R88, P1, R14.reuse, R10, 0x2 ;  /* 0x0000000a0e587211 */ /* 0x040fe200078210ff */
[----:B------:R-:W-:Y:S01]  /*2230*/  IMAD.MOV.U32 R90, RZ, RZ, R20 ;  /* 0x000000ffff5a7224 */ /* 0x000fe200078e0014 */
[----:B------:R-:W-:Y:S01]  /*2240*/  BSSY B1, `(.L_x_30) ;  /* 0x0000011000017945 */ /* 0x000fe20003800000 */
[----:B------:R-:W-:Y:S01]  /*2250*/  IMAD R95, R57, R132, R18 ;  /* 0x00000084395f7224 */ /* 0x000fe200078e0212 */
[----:B0-----:R-:W-:Y:S01]  /*2260*/  LEA.HI.X R89, R14, R11, R15, 0x2, P1 ;  /* 0x0000000b0e597211 */ /* 0x001fe200008f140f */
[----:B------:R-:W-:Y:S01]  /*2270*/  IMAD.WIDE.U32 R90, R6, UR10, R90 ;  /* 0x0000000a065a7c25 */ /* 0x000fe2000f8e005a */
[----:B------:R-:W-:-:S03]  /*2280*/  ISETP.GT.AND P1, PT, R148, 0x8, P0 ;  /* 0x000000089400780c */ /* 0x000fc60000724270 */
[----:B------:R0:W-:Y:S01]  /*2290*/  @P3 STG.E desc[UR14][R88.64], R95 ;  /* 0x0000005f58003986 */ /* 0x0001e2000c10190e */
[----:B------:R-:W-:Y:S01]  /*22a0*/  IMAD.X R93, R17, 0x1, R97, P4 ;  /* 0x00000001115d7824 */ /* 0x000fe200020e0661 */
[----:B------:R-:W-:Y:S01]  /*22b0*/  LEA R20, P2, R90, UR12, 0x2 ;  /* 0x0000000c5a147c11 */ /* 0x000fe2000f8410ff */
[----:B------:R-:W-:Y:S02]  /*22c0*/  IMAD.IADD R19, R151, 0x1, R91 ;  /* 0x0000000197137824 */ /* 0x000fe400078e025b */
[----:B------:R-:W-:-:S03]  /*22d0*/  IMAD.WIDE.U32 R56, R6, UR10, R92 ;  /* 0x0000000a06387c25 */ /* 0x000fc6000f8e005c */
[----:B------:R-:W-:Y:S01]  /*22e0*/  LEA.HI.X R21, R90, UR13, R19, 0x2, P2 ;  /* 0x0000000d5a157c11 */ /* 0x000fe200090f1413 */
[----:B------:R-:W-:Y:S01]  /*22f0*/  IMAD.MOV.U32 R90, RZ, RZ, R94 ;  /* 0x000000ffff5a7224 */ /* 0x000fe200078e005e */
[----:B------:R-:W-:Y:S01]  /*2300*/  LEA R18, P4, R56, UR12, 0x2 ;  /* 0x0000000c38127c11 */ /* 0x000fe2000f8810ff */
[----:B------:R-:W-:Y:S02]  /*2310*/  IMAD.MOV.U32 R91, RZ, RZ, R97 ;  /* 0x000000ffff5b7224 */ /* 0x000fe400078e0061 */
[----:B------:R-:W-:Y:S01]  /*2320*/  IMAD.IADD R93, R151, 0x1, R57 ;  /* 0x00000001975d7824 */ /* 0x000fe200078e0239 */
[----:B0-----:R-:W-:Y:S09]  /*2330*/  @!P1 BRA `(.L_x_31) ;  /* 0x0000000000049947 */ /* 0x001ff20003800000 */
[----:B------:R0:W5:Y:S02]  /*2340*/  LDG.E.LTC128B R96, desc[UR14][R20.64+0x20] ;  /* 0x0000200e14607981 */ /* 0x000164000c1e1920 */
.L_x_31:
[----:B------:R-:W-:Y:S05]  /*2350*/  BSYNC B1 ;  /* 0x0000000000017941 */ /* 0x000fea0003800000 */
.L_x_30:
[----:B------:R-:W-:Y:S01]  /*2360*/  ISETP.GT.AND P3, PT, R148, 0x8, P6 ;  /* 0x000000089400780c */ /* 0x000fe20003764270 */
[----:B-----5:R-:W-:Y:S01]  /*2370*/  IMAD R57, R96, R133, RZ ;  /* 0x0000008560397224 */ /* 0x020fe200078e02ff */
[----:B------:R-:W-:Y:S01]  /*2380*/  ISETP.GT.AND P5, PT, R149, 0x8, PT ;  /* 0x000000089500780c */ /* 0x000fe20003fa4270 */
[----:B------:R-:W-:Y:S01]  /*2390*/  IMAD.WIDE.U32 R90, R12, 0x7, R90 ;  /* 0x000000070c5a7825 */ /* 0x000fe200078e005a */
[----:B------:R-:W-:Y:S01]  /*23a0*/  LEA.HI.X R19, R56, UR13, R93, 0x2, P4 ;  /* 0x0000000d38137c11 */ /* 0x000fe2000a0f145d */
[----:B------:R-:W-:Y:S01]  /*23b0*/  BSSY B1, `(.L_x_32) ;  /* 0x000000d000017945 */ /* 0x000fe20003800000 */
[----:B------:R-:W-:Y:S01]  /*23c0*/  LOP3.LUT R150, R150, 0xfffffffb, RZ, 0xc0, !PT ;  /* 0xfffffffb96967812 */ /* 0x000fe200078ec0ff */
[----:B------:R-:W-:Y:S02]  /*23d0*/  IMAD R152, R13, 0x7, RZ ;  /* 0x000000070d987824 */ /* 0x000fe400078e02ff */
[----:B------:R-:W-:Y:S01]  /*23e0*/  IMAD R93, R58, R132, R57 ;  /* 0x000000843a5d7224 */ /* 0x000fe200078e0239 */
[----:B------:R-:W-:Y:S01]  /*23f0*/  IADD3 R57, P2, R122, R90, RZ ;  /* 0x0000005a7a397210 */ /* 0x000fe20007f5e0ff */
[----:B------:R-:W-:-:S03]  /*2400*/  IMAD.IADD R95, R91, 0x1, R152 ;  /* 0x000000015b5f7824 */ /* 0x000fc600078e0298 */
[----:B------:R1:W-:Y:S01]  /*2410*/  @P1 STG.E desc[UR14][R10.64+0x20], R93 ;  /* 0x0000205d0a001986 */ /* 0x0003e2000c10190e */
[----:B------:R-:W-:Y:S01]  /*2420*/  IMAD.X R92, R95, 0x1, R121, P2 ;  /* 0x000000015f5c7824 */ /* 0x000fe200010e0679 */
[----:B------:R-:W-:Y:S02]  /*2430*/  @P5 LOP3.LUT R150, R150, 0x4, RZ, 0xfc, !PT ;  /* 0x0000000496965812 */ /* 0x000fe400078efcff */
[----:B------:R-:W-:Y:S02]  /*2440*/  ISETP.GT.AND P1, PT, R148, RZ, P5 ;  /* 0x000000ff9400720c */ /* 0x000fe40002f24270 */
[----:B------:R-:W-:Y:S01]  /*2450*/  LEA R56, P2, R57, UR12, 0x2 ;  /* 0x0000000c39387c11 */ /* 0x000fe2000f8410ff */
[----:B------:R-:W-:-:S12]  /*2460*/  @!P3 BRA `(.L_x_33) ;  /* 0x000000000004b947 */ /* 0x000fd80003800000 */
[----:B------:R2:W5:Y:S02]  /*2470*/  LDG.E.LTC128B R96, desc[UR14][R18.64+0x20] ;  /* 0x0000200e12607981 */ /* 0x000564000c1e1920 */
.L_x_33:
[----:B------:R-:W-:Y:S05]  /*2480*/  BSYNC B1 ;  /* 0x0000000000017941 */ /* 0x000fea0003800000 */
.L_x_32:
[----:B-----5:R-:W-:Y:S01]  /*2490*/  IMAD R58, R96, R133, RZ ;  /* 0x00000085603a7224 */ /* 0x020fe200078e02ff */
[----:B------:R-:W-:Y:S01]  /*24a0*/  LEA.HI.X R57, R57, UR13, R92, 0x2, P2 ;  /* 0x0000000d39397c11 */ /* 0x000fe200090f145c */
[----:B------:R-:W-:Y:S02]  /*24b0*/  IMAD.MOV.U32 R116, RZ, RZ, R96 ;  /* 0x000000ffff747224 */ /* 0x000fe400078e0060 */
[----:B------:R-:W-:-:S05]  /*24c0*/  IMAD R97, R59, R132, R58 ;  /* 0x000000843b617224 */ /* 0x000fca00078e023a */
[----:B------:R-:W-:Y:S04]  /*24d0*/  @P3 STG.E desc[UR14][R88.64+0x20], R97 ;  /* 0x0000206158003986 */ /* 0x000fe8000c10190e */
[----:B------:R-:W3:Y:S01]  /*24e0*/  @P1 LDG.E.LTC128B R116, desc[UR14][R56.64] ;  /* 0x0000000e38741981 */ /* 0x000ee2000c1e1920 */
[----:B------:R-:W-:Y:S01]  /*24f0*/  IADD3 R94, P2, R90, R12, RZ ;  /* 0x0000000c5a5e7210 */ /* 0x000fe20007f5e0ff */
[----:B-1----:R-:W-:Y:S01]  /*2500*/  IMAD R93, R15, 0x1c, RZ ;  /* 0x0000001c0f5d7824 */ /* 0x002fe200078e02ff */
[----:B------:R-:W-:-:S03]  /*2510*/  ISETP.GT.AND P4, PT, R149, 0x9, PT ;  /* 0x000000099500780c */ /* 0x000fc60003f84270 */
[----:B------:R-:W-:Y:S01]  /*2520*/  IMAD.X R95, R95, 0x1, R13, P2 ;  /* 0x000000015f5f7824 */ /* 0x000fe200010e060d */
[----:B------:R-:W-:-:S05]  /*2530*/  IADD3 R58, P2, R94, R122, RZ ;  /* 0x0000007a5e3a7210 */ /* 0x000fca0007f5e0ff */
[----:B------:R-:W-:Y:S01]  /*2540*/  IMAD.X R59, R95, 0x1, R121, P2 ;  /* 0x000000015f3b7824 */ /* 0x000fe200010e0679 */
[----:B------:R-:W-:-:S04]  /*2550*/  LEA R90, P2, R58, UR12, 0x2 ;  /* 0x0000000c3a5a7c11 */ /* 0x000fc8000f8410ff */
[----:B------:R-:W-:Y:S01]  /*2560*/  LEA.HI.X R91, R58, UR13, R59, 0x2, P2 ;  /* 0x0000000d3a5b7c11 */ /* 0x000fe200090f143b */
[----:B------:R-:W-:Y:S01]  /*2570*/  IMAD.WIDE.U32 R58, R14, 0x1c, R88 ;  /* 0x0000001c0e3a7825 */ /* 0x000fe200078e0058 */
[----:B------:R-:W-:-:S03]  /*2580*/  ISETP.GT.AND P2, PT, R148, RZ, P4 ;  /* 0x000000ff9400720c */ /* 0x000fc60002744270 */
[----:B------:R-:W-:Y:S02]  /*2590*/  IMAD.IADD R59, R59, 0x1, R93 ;  /* 0x000000013b3b7824 */ /* 0x000fe400078e025d */
[----:B------:R-:W-:-:S04]  /*25a0*/  IMAD.WIDE.U32 R92, R12, 0x7, R22 ;  /* 0x000000070c5c7825 */ /* 0x000fc800078e0016 */
[----:B------:R-:W-:Y:S02]  /*25b0*/  IMAD.IADD R93, R152, 0x1, R93 ;  /* 0x00000001985d7824 */ /* 0x000fe400078e025d */
[----:B------:R-:W-:-:S04]  /*25c0*/  IMAD.WIDE.U32 R22, R153, R12, R92 ;  /* 0x0000000c99167225 */ /* 0x000fc800078e005c */
[----:B---3--:R-:W-:-:S04]  /*25d0*/  IMAD R57, R116, R133, RZ ;  /* 0x0000008574397224 */ /* 0x008fc800078e02ff */
[----:B------:R-:W-:-:S05]  /*25e0*/  IMAD R57, R60, R132, R57 ;  /* 0x000000843c397224 */ /* 0x000fca00078e0239 */
[----:B------:R1:W-:Y:S04]  /*25f0*/  @P1 STG.E desc[UR14][R58.64], R57 ;  /* 0x000000393a001986 */ /* 0x0003e8000c10190e */
[----:B------:R3:W4:Y:S01]  /*2600*/  @P2 LDG.E.LTC128B R116, desc[UR14][R90.64] ;  /* 0x0000000e5a742981 */ /* 0x000722000c1e1920 */
[----:B------:R-:W-:Y:S01]  /*2610*/  IADD3 R22, P1, R16, R22, RZ ;  /* 0x0000001610167210 */ /* 0x000fe20007f3e0ff */
[----:B------:R-:W-:Y:S01]  /*2620*/  USHF.L.U32 UR7, UR6, 0x2, URZ ;  /* 0x0000000206077899 */ /* 0x000fe2000800063f */
[----:B------:R-:W-:Y:S01]  /*2630*/  IMAD.WIDE.U32 R114, R12, 0x7, R94 ;  /* 0x000000070c727825 */ /* 0x000fe200078e005e */
[----:B------:R-:W-:Y:S01]  /*2640*/  USHF.L.U64.HI UR8, UR6, 0x2, UR5 ;  /* 0x0000000206087899 */ /* 0x000fe20008010205 */
[----:B------:R-:W-:Y:S01]  /*2650*/  IADD3.X R23, R17, R155, R23, P1, !PT ;  /* 0x0000009b11177210 */ /* 0x000fe20000ffe417 */
[----:B------:R-:W-:Y:S01]  /*2660*/  BSSY B1, `(.L_x_34) ;  /* 0x0000026000017945 */ /* 0x000fe20003800000 */
[----:B------:R-:W-:-:S02]  /*2670*/  IMAD.IADD R117, R152, 0x1, R115 ;  /* 0x0000000198757824 */ /* 0x000fc400078e0273 */
[----:B------:R-:W-:-:S04]  /*2680*/  IMAD.WIDE.U32 R22, R6, UR10, R22 ;  /* 0x0000000a06167c25 */ /* 0x000fc8000f8e0016 */
[----:B------:R-:W-:Y:S01]  /*2690*/  IMAD.IADD R23, R151, 0x1, R23 ;  /* 0x0000000197177824 */ /* 0x000fe200078e0217 */
[----:B------:R-:W-:-:S04]  /*26a0*/  LEA R56, P1, R22, UR12, 0x2 ;  /* 0x0000000c16387c11 */ /* 0x000fc8000f8210ff */
[----:B-1----:R-:W-:Y:S02]  /*26b0*/  LEA.HI.X R57, R22, UR13, R23, 0x2, P1 ;  /* 0x0000000d16397c11 */ /* 0x002fe400088f1417 */
[----:B------:R-:W-:-:S04]  /*26c0*/  IADD3 R22, P1, R88, UR7, RZ ;  /* 0x0000000758167c10 */ /* 0x000fc8000ff3e0ff */
[----:B------:R-:W-:Y:S02]  /*26d0*/  IADD3.X R23, R89, UR8, RZ, P1, !PT ;  /* 0x0000000859177c10 */ /* 0x000fe40008ffe4ff */
[----:B------:R-:W-:-:S05]  /*26e0*/  IADD3 R94, P1, R114, R12, RZ ;  /* 0x0000000c725e7210 */ /* 0x000fca0007f3e0ff */
[----:B------:R-:W-:Y:S01]  /*26f0*/  IMAD.X R95, R117, 0x1, R13, P1 ;  /* 0x00000001755f7824 */ /* 0x000fe200008e060d */
[----:B------:R-:W-:Y:S01]  /*2700*/  IADD3 R102, P1, R92, R12, RZ ;  /* 0x0000000c5c667210 */ /* 0x000fe20007f3e0ff */
[----:B------:R-:W-:-:S04]  /*2710*/  IMAD.WIDE.U32 R100, R12, 0x7, R94 ;  /* 0x000000070c647825 */ /* 0x000fc800078e005e */
[----:B------:R-:W-:Y:S01]  /*2720*/  IMAD.X R103, R93, 0x1, R13, P1 ;  /* 0x000000015d677824 */ /* 0x000fe200008e060d */
[-C--:B------:R-:W-:Y:S01]  /*2730*/  IADD3 R98, P1, R100, R12.reuse, RZ ;  /* 0x0000000c64627210 */ /* 0x080fe20007f3e0ff */
[----:B------:R-:W-:Y:S02]  /*2740*/  IMAD.IADD R125, R152, 0x1, R101 ;  /* 0x00000001987d7824 */ /* 0x000fe400078e0265 */
[----:B---3--:R-:W-:-:S04]  /*2750*/  IMAD.WIDE.U32 R90, R153, R12, R102 ;  /* 0x0000000c995a7225 */ /* 0x008fc800078e0066 */
[----:B------:R-:W-:Y:S01]  /*2760*/  IMAD.X R99, R125, 0x1, R13, P1 ;  /* 0x000000017d637824 */ /* 0x000fe200008e060d */
[----:B------:R-:W-:Y:S01]  /*2770*/  IADD3 R96, P1, R16, R90, RZ ;  /* 0x0000005a10607210 */ /* 0x000fe20007f3e0ff */
[----:B------:R-:W-:-:S03]  /*2780*/  IMAD.WIDE.U32 R104, R12, 0x7, R98 ;  /* 0x000000070c687825 */ /* 0x000fc600078e0062 */
[----:B------:R-:W-:Y:S01]  /*2790*/  IADD3.X R97, R17, R155, R91, P1, !PT ;  /* 0x0000009b11617210 */ /* 0x000fe20000ffe45b */
[----:B------:R-:W-:Y:S01]  /*27a0*/  IMAD.IADD R108, R152, 0x1, R105 ;  /* 0x00000001986c7824 */ /* 0x000fe200078e0269 */
[----:B------:R-:W-:Y:S01]  /*27b0*/  IADD3 R106, P1, R104, R12, RZ ;  /* 0x0000000c686a7210 */ /* 0x000fe20007f3e0ff */
[----:B------:R-:W-:-:S04]  /*27c0*/  IMAD.WIDE.U32 R96, R6, UR10, R96 ;  /* 0x0000000a06607c25 */ /* 0x000fc8000f8e0060 */
[----:B------:R-:W-:Y:S02]  /*27d0*/  IMAD.X R107, R108, 0x1, R13, P1 ;  /* 0x000000016c6b7824 */ /* 0x000fe400008e060d */
[----:B------:R-:W-:-:S04]  /*27e0*/  IMAD.WIDE.U32 R110, R12, 0x7, R106 ;  /* 0x000000070c6e7825 */ /* 0x000fc800078e006a */
[----:B------:R-:W-:Y:S02]  /*27f0*/  IMAD.IADD R124, R152, 0x1, R111 ;  /* 0x00000001987c7824 */ /* 0x000fe400078e026f */
[----:B----4-:R-:W-:-:S04]  /*2800*/  IMAD R60, R116, R133, RZ ;  /* 0x00000085743c7224 */ /* 0x010fc800078e02ff */
[----:B------:R-:W-:Y:S01]  /*2810*/  IMAD R109, R61, R132, R60 ;  /* 0x000000843d6d7224 */ /* 0x000fe200078e023c */
[----:B------:R-:W-:Y:S01]  /*2820*/  LEA R60, P1, R96, UR12, 0x2 ;  /* 0x0000000c603c7c11 */ /* 0x000fe2000f8210ff */
[----:B------:R-:W-:-:S03]  /*2830*/  IMAD.IADD R61, R151, 0x1, R97 ;  /* 0x00000001973d7824 */ /* 0x000fc600078e0261 */
[----:B------:R1:W-:Y:S01]  /*2840*/  @P2 STG.E desc[UR14][R22.64], R109 ;  /* 0x0000006d16002986 */ /* 0x0003e2000c10190e */
[----:B------:R-:W-:Y:S02]  /*2850*/  IADD3 R90, P2, R10, UR7, RZ ;  /* 0x000000070a5a7c10 */ /* 0x000fe4000ff5e0ff */
[----:B------:R-:W-:Y:S02]  /*2860*/  LEA.HI.X R61, R96, UR13, R61, 0x2, P1 ;  /* 0x0000000d603d7c11 */ /* 0x000fe400088f143d */
[----:B------:R-:W-:Y:S02]  /*2870*/  ISETP.GT.AND P1, PT, R148, 0x8, P5 ;  /* 0x000000089400780c */ /* 0x000fe40002f24270 */
[----:B------:R-:W-:Y:S02]  /*2880*/  IADD3.X R91, R11, UR8, RZ, P2, !PT ;  /* 0x000000080b5b7c10 */ /* 0x000fe400097fe4ff */
[----:B------:R-:W-:-:S09]  /*2890*/  IADD3 R112, P2, R110, R12, RZ ;  /* 0x0000000c6e707210 */ /* 0x000fd20007f5e0ff */
[----:B-1----:R-:W-:Y:S05]  /*28a0*/  @!P1 BRA `(.L_x_35) ;  /* 0x0000000000049947 */ /* 0x002fea0003800000 */
[----:B------:R1:W5:Y:S02]  /*28b0*/  LDG.E.LTC128B R116, desc[UR14][R56.64+0x20] ;  /* 0x0000200e38747981 */ /* 0x000364000c1e1920 */
.L_x_35:
[----:B------:R-:W-:Y:S05]  /*28c0*/  BSYNC B1 ;  /* 0x0000000000017941 */ /* 0x000fea0003800000 */
.L_x_34:
[----:B-----5:R-:W-:Y:S01]  /*28d0*/  IMAD R97, R116, R133, RZ ;  /* 0x0000008574617224 */ /* 0x020fe200078e02ff */
[----:B------:R-:W-:Y:S01]  /*28e0*/  BSSY B1, `(.L_x_36) ;  /* 0x000000d000017945 */ /* 0x000fe20003800000 */
[----:B------:R-:W-:Y:S01]  /*28f0*/  IMAD.X R113, R124, 0x1, R13, P2 ;  /* 0x000000017c717824 */ /* 0x000fe200010e060d */
[----:B------:R-:W-:Y:S01]  /*2900*/  IADD3 R114, P2, R122, R114, RZ ;  /* 0x000000727a727210 */ /* 0x000fe20007f5e0ff */
[----:B------:R-:W-:Y:S02]  /*2910*/  IMAD R109, R62, R132, R97 ;  /* 0x000000843e6d7224 */ /* 0x000fe400078e0261 */
[----:B------:R-:W-:-:S03]  /*2920*/  IMAD.WIDE.U32 R130, R12, 0x7, R112 ;  /* 0x000000070c827825 */ /* 0x000fc600078e0070 */
[----:B------:R3:W-:Y:S01]  /*2930*/  @P1 STG.E desc[UR14][R90.64+0x20], R109 ;  /* 0x0000206d5a001986 */ /* 0x0007e2000c10190e */
[----:B------:R-:W-:Y:S01]  /*2940*/  ISETP.GT.AND P1, PT, R148, 0x8, P4 ;  /* 0x000000089400780c */ /* 0x000fe20002724270 */
[----:B------:R-:W-:Y:S01]  /*2950*/  IMAD.X R97, R117, 0x1, R121, P2 ;  /* 0x0000000175617824 */ /* 0x000fe200010e0679 */
[----:B------:R-:W-:Y:S01]  /*2960*/  IADD3 R128, P2, R130, R12, RZ ;  /* 0x0000000c82807210 */ /* 0x000fe20007f5e0ff */
[----:B------:R-:W-:-:S04]  /*2970*/  IMAD.IADD R156, R152, 0x1, R131 ;  /* 0x00000001989c7824 */ /* 0x000fc800078e0283 */
[----:B------:R-:W-:-:S06]  /*2980*/  IMAD.X R129, R156, 0x1, R13, P2 ;  /* 0x000000019c817824 */ /* 0x000fcc00010e060d */
[----:B---3--:R-:W-:Y:S05]  /*2990*/  @!P1 BRA `(.L_x_37) ;  /* 0x0000000000049947 */ /* 0x008fea0003800000 */
[----:B------:R3:W5:Y:S02]  /*29a0*/  LDG.E.LTC128B R116, desc[UR14][R60.64+0x20] ;  /* 0x0000200e3c747981 */ /* 0x000764000c1e1920 */
.L_x_37:
[----:B------:R-:W-:Y:S05]  /*29b0*/  BSYNC B1 ;  /* 0x0000000000017941 */ /* 0x000fea0003800000 */
.L_x_36:
[----:B-----5:R-:W-:Y:S01]  /*29c0*/  IMAD R96, R116, R133, RZ ;  /* 0x0000008574607224 */ /* 0x020fe200078e02ff */
[----:B------:R-:W-:Y:S01]  /*29d0*/  LEA R62, P2, R114, UR12, 0x2 ;  /* 0x0000000c723e7c11 */ /* 0x000fe2000f8410ff */
[----:B------:R-:W-:Y:S01]  /*29e0*/  IMAD.WIDE.U32 R146, R12, 0x7, R128 ;  /* 0x000000070c927825 */ /* 0x000fe200078e0080 */
[----:B------:R-:W-:Y:S02]  /*29f0*/  SHF.L.U64.HI R109, R14, 0x6, R15 ;  /* 0x000000060e6d7819 */ /* 0x000fe4000001020f */
[----:B------:R-:W-:Y:S01]  /*2a00*/  ISETP.GT.AND P5, PT, R149, 0x10, PT ;  /* 0x000000109500780c */ /* 0x000fe20003fa4270 */
[----:B------:R-:W-:Y:S01]  /*2a10*/  IMAD R101, R63, R132, R96 ;  /* 0x000000843f657224 */ /* 0x000fe200078e0260 */
[----:B------:R-:W-:Y:S01]  /*2a20*/  LEA.HI.X R63, R114, UR13, R97, 0x2, P2 ;  /* 0x0000000d723f7c11 */ /* 0x000fe200090f1461 */
[----:B------:R-:W-:Y:S01]  /*2a30*/  IMAD.IADD R147, R152, 0x1, R147 ;  /* 0x0000000198937824 */ /* 0x000fe200078e0293 */
[----:B------:R-:W-:Y:S01]  /*2a40*/  LOP3.LUT R150, R150, 0xffffffef, RZ, 0xc0, !PT ;  /* 0xffffffef96967812 */ /* 0x000fe200078ec0ff */
[----:B------:R-:W-:Y:S01]  /*2a50*/  IMAD.SHL.U32 R105, R14, 0x40, RZ ;  /* 0x000000400e697824 */ /* 0x000fe200078e00ff */
[----:B------:R4:W-:Y:S01]  /*2a60*/  @P1 STG.E desc[UR14][R22.64+0x20], R101 ;  /* 0x0000206516001986 */ /* 0x0009e2000c10190e */
[----:B------:R-:W-:Y:S01]  /*2a70*/  IADD3 R154, P1, P2, R122, R12, R146 ;  /* 0x0000000c7a9a7210 */ /* 0x000fe20007a3e092 */
[----:B------:R-:W-:-:S03]  /*2a80*/  IMAD.MOV.U32 R120, RZ, RZ, R116 ;  /* 0x000000ffff787224 */ /* 0x000fc600078e0074 */
[----:B------:R-:W-:Y:S02]  /*2a90*/  IADD3.X R123, R121, R13, R147, P1, P2 ;  /* 0x0000000d797b7210 */ /* 0x000fe40000fe4493 */
[----:B------:R-:W-:Y:S01]  /*2aa0*/  IADD3 R96, P1, R105, R10, RZ ;  /* 0x0000000a69607210 */ /* 0x000fe20007f3e0ff */
[----:B------:R-:W-:-:S04]  /*2ab0*/  IMAD.WIDE.U32 R92, R12, 0x7, R92 ;  /* 0x000000070c5c7825 */ /* 0x000fc800078e005c */
[----:B------:R-:W-:Y:S01]  /*2ac0*/  IMAD.WIDE.U32 R102, R12, 0x7, R102 ;  /* 0x000000070c667825 */ /* 0x000fe200078e0066 */
[----:B------:R-:W-:Y:S02]  /*2ad0*/  ISETP.GT.AND P3, PT, R149, 0x11, PT ;  /* 0x000000119500780c */ /* 0x000fe40003f64270 */
[----:B------:R-:W-:Y:S01]  /*2ae0*/  @P5 LOP3.LUT R150, R150, 0x10, RZ, 0xfc, !PT ;  /* 0x0000001096965812 */ /* 0x000fe200078efcff */
[----:B------:R-:W-:Y:S01]  /*2af0*/  IMAD.X R97, R109, 0x1, R11, P1 ;  /* 0x000000016d617824 */ /* 0x000fe200008e060b */
[----:B------:R-:W-:-:S13]  /*2b00*/  ISETP.GT.AND P1, PT, R148, RZ, P5 ;  /* 0x000000ff9400720c */ /* 0x000fda0002f24270 */
[----:B------:R-:W4:Y:S01]  /*2b10*/  @P1 LDG.E.LTC128B R120, desc[UR14][R62.64] ;  /* 0x0000000e3e781981 */ /* 0x000f22000c1e1920 */
[----:B------:R-:W-:Y:S01]  /*2b20*/  LOP3.LUT R150, R150, 0xffffff7f, RZ, 0xc0, !PT ;  /* 0xffffff7f96967812 */ /* 0x000fe200078ec0ff */
[----:B------:R-:W-:Y:S03]  /*2b30*/  BSSY B1, `(.L_x_38) ;  /* 0x00000aa000017945 */ /* 0x000fe60003800000 */
[----:B------:R-:W-:Y:S01]  /*2b40*/  @P3 LOP3.LUT R150, R150, 0x80, RZ, 0xfc, !PT ;  /* 0x0000008096963812 */ /* 0x000fe200078efcff */
[----:B----4-:R-:W-:-:S04]  /*2b50*/  IMAD R101, R120, R133, RZ ;  /* 0x0000008578657224 */ /* 0x010fc800078e02ff */
[----:B------:R-:W-:-:S05]  /*2b60*/  IMAD R101, R64, R132, R101 ;  /* 0x0000008440657224 */ /* 0x000fca00078e0265 */
[----:B------:R4:W-:Y:S01]  /*2b70*/  @P1 STG.E desc[UR14][R96.64], R101 ;  /* 0x0000006560001986 */ /* 0x0009e2000c10190e */
[----:B------:R-:W-:-:S05]  /*2b80*/  IADD3 R64, P1, R94, R122, RZ ;  /* 0x0000007a5e407210 */ /* 0x000fca0007f3e0ff */
[----:B------:R-:W-:Y:S01]  /*2b90*/  IMAD.X R95, R95, 0x1, R121, P1 ;  /* 0x000000015f5f7824 */ /* 0x000fe200008e0679 */
[----:B------:R-:W-:-:S04]  /*2ba0*/  LEA R118, P1, R64, UR12, 0x2 ;  /* 0x0000000c40767c11 */ /* 0x000fc8000f8210ff */
[----:B------:R-:W-:Y:S02]  /*2bb0*/  LEA.HI.X R119, R64, UR13, R95, 0x2, P1 ;  /* 0x0000000d40777c11 */ /* 0x000fe400088f145f */
[----:B------:R-:W-:-:S05]  /*2bc0*/  IADD3 R94, P1, R105, R88, RZ ;  /* 0x00000058695e7210 */ /* 0x000fca0007f3e0ff */
[----:B------:R-:W-:Y:S01]  /*2bd0*/  IMAD.X R95, R109, 0x1, R89, P1 ;  /* 0x000000016d5f7824 */ /* 0x000fe200008e0659 */
[----:B------:R-:W-:-:S04]  /*2be0*/  IADD3 R116, P1, R92, R12, RZ ;  /* 0x0000000c5c747210 */ /* 0x000fc80007f3e0ff */
[----:B------:R-:W-:Y:S02]  /*2bf0*/  IADD3.X R117, R13, R152, R93, P1, !PT ;  /* 0x000000980d757210 */ /* 0x000fe40000ffe45d */
[-C--:B------:R-:W-:Y:S01]  /*2c00*/  IADD3 R126, P1, R102, R12.reuse, RZ ;  /* 0x0000000c667e7210 */ /* 0x080fe20007f3e0ff */
[----:B------:R-:W-:-:S03]  /*2c10*/  IMAD.WIDE.U32 R62, R153, R12, R116 ;  /* 0x0000000c993e7225 */ /* 0x000fc600078e0074 */
[----:B------:R-:W-:Y:S01]  /*2c20*/  IADD3.X R127, R13, R152, R103, P1, !PT ;  /* 0x000000980d7f7210 */ /* 0x000fe20000ffe467 */
[----:B------:R-:W-:Y:S01]  /*2c30*/  IMAD.WIDE.U32 R116, R12, 0x7, R116 ;  /* 0x000000070c747825 */ /* 0x000fe200078e0074 */
[----:B------:R-:W-:-:S03]  /*2c40*/  IADD3 R62, P1, R16, R62, RZ ;  /* 0x0000003e103e7210 */ /* 0x000fc60007f3e0ff */
[----:B------:R-:W-:Y:S01]  /*2c50*/  IMAD.WIDE.U32 R92, R153, R12, R126 ;  /* 0x0000000c995c7225 */ /* 0x000fe200078e007e */
[----:B------:R-:W-:Y:S02]  /*2c60*/  IADD3.X R63, R17, R155, R63, P1, !PT ;  /* 0x0000009b113f7210 */ /* 0x000fe40000ffe43f */
[----:B------:R-:W-:Y:S01]  /*2c70*/  IADD3 R102, P1, R16, R92, RZ ;  /* 0x0000005c10667210 */ /* 0x000fe20007f3e0ff */
[----:B------:R-:W-:-:S03]  /*2c80*/  IMAD.WIDE.U32 R62, R6, UR10, R62 ;  /* 0x0000000a063e7c25 */ /* 0x000fc6000f8e003e */
[----:B------:R-:W-:Y:S01]  /*2c90*/  IADD3.X R103, R17, R155, R93, P1, !PT ;  /* 0x0000009b11677210 */ /* 0x000fe20000ffe45d */
[----:B------:R-:W-:Y:S01]  /*2ca0*/  IMAD.IADD R63, R151, 0x1, R63 ;  /* 0x00000001973f7824 */ /* 0x000fe200078e023f */
[----:B------:R-:W-:Y:S01]  /*2cb0*/  LEA R92, P1, R62, UR12, 0x2 ;  /* 0x0000000c3e5c7c11 */ /* 0x000fe2000f8210ff */
[----:B------:R-:W-:-:S03]  /*2cc0*/  IMAD.WIDE.U32 R102, R6, UR10, R102 ;  /* 0x0000000a06667c25 */ /* 0x000fc6000f8e0066 */
[----:B------:R-:W-:Y:S01]  /*2cd0*/  LEA.HI.X R93, R62, UR13, R63, 0x2, P1 ;  /* 0x0000000d3e5d7c11 */ /* 0x000fe200088f143f */
[----:B------:R-:W-:Y:S01]  /*2ce0*/  IMAD.IADD R63, R151, 0x1, R103 ;  /* 0x00000001973f7824 */ /* 0x000fe200078e0267 */
[----:B------:R-:W-:-:S04]  /*2cf0*/  LEA R62, P1, R102, UR12, 0x2 ;  /* 0x0000000c663e7c11 */ /* 0x000fc8000f8210ff */
[----:B------:R-:W-:Y:S02]  /*2d00*/  LEA.HI.X R63, R102, UR13, R63, 0x2, P1 ;  /* 0x0000000d663f7c11 */ /* 0x000fe400088f143f */
[----:B------:R-:W-:-:S05]  /*2d10*/  IADD3 R100, P1, R122, R100, RZ ;  /* 0x000000647a647210 */ /* 0x000fca0007f3e0ff */
[----:B----4-:R-:W-:Y:S01]  /*2d20*/  IMAD.X R101, R125, 0x1, R121, P1 ;  /* 0x000000017d657824 */ /* 0x010fe200008e0679 */
[----:B------:R-:W-:-:S04]  /*2d30*/  LEA R114, P1, R100, UR12, 0x2 ;  /* 0x0000000c64727c11 */ /* 0x000fc8000f8210ff */
[----:B------:R-:W-:Y:S02]  /*2d40*/  LEA.HI.X R115, R100, UR13, R101, 0x2, P1 ;  /* 0x0000000d64737c11 */ /* 0x000fe400088f1465 */
[----:B------:R-:W-:-:S05]  /*2d50*/  IADD3 R64, P1, R98, R122, RZ ;  /* 0x0000007a62407210 */ /* 0x000fca0007f3e0ff */
[----:B------:R-:W-:Y:S01]  /*2d60*/  IMAD.X R99, R99, 0x1, R121, P1 ;  /* 0x0000000163637824 */ /* 0x000fe200008e0679 */
[----:B------:R-:W-:-:S04]  /*2d70*/  LEA R102, P1, R64, UR12, 0x2 ;  /* 0x0000000c40667c11 */ /* 0x000fc8000f8210ff */
[----:B------:R-:W-:Y:S01]  /*2d80*/  LEA.HI.X R103, R64, UR13, R99, 0x2, P1 ;  /* 0x0000000d40677c11 */ /* 0x000fe200088f1463 */
[----:B------:R-:W-:Y:S01]  /*2d90*/  IMAD.WIDE.U32 R98, R12, 0x7, R126 ;  /* 0x000000070c627825 */ /* 0x000fe200078e007e */
[----:B------:R-:W-:-:S04]  /*2da0*/  IADD3 R126, P1, R116, R12, RZ ;  /* 0x0000000c747e7210 */ /* 0x000fc80007f3e0ff */
[----:B------:R-:W-:Y:S02]  /*2db0*/  IADD3.X R127, R13, R152, R117, P1, !PT ;  /* 0x000000980d7f7210 */ /* 0x000fe40000ffe475 */
[----:B------:R-:W-:-:S04]  /*2dc0*/  IADD3 R158, P1, R98, R12, RZ ;  /* 0x0000000c629e7210 */ /* 0x000fc80007f3e0ff */
[----:B------:R-:W-:Y:S01]  /*2dd0*/  IADD3.X R159, R13, R152, R99, P1, !PT ;  /* 0x000000980d9f7210 */ /* 0x000fe20000ffe463 */
[----:B------:R-:W-:-:S04]  /*2de0*/  IMAD.WIDE.U32 R98, R153, R12, R126 ;  /* 0x0000000c99627225 */ /* 0x000fc800078e007e */
[----:B------:R-:W-:Y:S01]  /*2df0*/  IMAD.WIDE.U32 R100, R153, R12, R158 ;  /* 0x0000000c99647225 */ /* 0x000fe200078e009e */
[----:B------:R-:W-:-:S03]  /*2e00*/  IADD3 R98, P1, R16, R98, RZ ;  /* 0x0000006210627210 */ /* 0x000fc60007f3e0ff */
[----:B------:R-:W-:Y:S01]  /*2e10*/  IMAD.WIDE.U32 R126, R12, 0x7, R126 ;  /* 0x000000070c7e7825 */ /* 0x000fe200078e007e */
        /* <DEDUP_REMOVED lines=12> */
[----:B------:R-:W-:Y:S01]  /*2ee0*/  IMAD.X R108, R108, 0x1, R121, P1 ;  /* 0x000000016c6c7824 */ /* 0x000fe200008e0679 */
        /* <DEDUP_REMOVED lines=29> */
[----:B------:R-:W-:Y:S01]  /*30c0*/  LEA.HI.X R127, R110, UR13, R111, 0x2, P1 ;  /* 0x0000000d6e7f7c11 */ /* 0x000fe200088f146f */
[----:B------:R-:W-:Y:S01]  /*30d0*/  IMAD.WIDE.U32 R110, R12, 0x7, R160 ;  /* 0x000000070c6e7825 */ /* 0x000fe200078e00a0 */
[----:B------:R-:W-:-:S05]  /*30e0*/  IADD3 R64, P1, R112, R122, RZ ;  /* 0x0000007a70407210 */ /* 0x000fca0007f3e0ff */
[----:B------:R-:W-:Y:S01]  /*30f0*/  IMAD.X R113, R113, 0x1, R121, P1 ;  /* 0x0000000171717824 */ /* 0x000fe200008e0679 */
[----:B------:R-:W-:-:S04]  /*3100*/  LEA R124, P1, R64, UR12, 0x2 ;  /* 0x0000000c407c7c11 */ /* 0x000fc8000f8210ff */
[----:B------:R-:W-:Y:S02]  /*3110*/  LEA.HI.X R125, R64, UR13, R113, 0x2, P1 ;  /* 0x0000000d407d7c11 */ /* 0x000fe400088f1471 */
        /* <DEDUP_REMOVED lines=10> */
[----:B------:R-:W-:-:S03]  /*31c0*/  IMAD.WIDE.U32 R162, R12, 0x7, R162 ;  /* 0x000000070ca27825 */ /* 0x000fc600078e00a2 */
[----:B------:R-:W-:Y:S01]  /*31d0*/  IADD3.X R159, R17, R155, R113, P1, !PT ;  /* 0x0000009b119f7210 */ /* 0x000fe20000ffe471 */
[----:B------:R-:W-:-:S04]  /*31e0*/  IMAD.WIDE.U32 R110, R6, UR10, R110 ;  /* 0x0000000a066e7c25 */ /* 0x000fc8000f8e006e */
        /* <DEDUP_REMOVED lines=14> */
[----:B------:R-:W-:Y:S02]  /*32d0*/  LEA.HI.X R159, R64, UR13, R129, 0x2, P1 ;  /* 0x0000000d409f7c11 */ /* 0x000fe400088f1481 */
        /* <DEDUP_REMOVED lines=8> */
[----:B------:R-:W-:-:S03]  /*3360*/  IADD3.X R131, R17, R155, R129, P1, !PT ;  /* 0x0000009b11837210 */ /* 0x000fc60000ffe481 */
[----:B------:R-:W-:Y:S01]  /*3370*/  IMAD.WIDE.U32 R166, R12, 0x7, R166 ;  /* 0x000000070ca67825 */ /* 0x000fe200078e00a6 */
[----:B------:R-:W-:-:S03]  /*3380*/  IADD3 R162, P1, R16, R162, RZ ;  /* 0x000000a210a27210 */ /* 0x000fc60007f3e0ff */
[----:B------:R-:W-:Y:S01]  /*3390*/  IMAD.WIDE.U32 R130, R6, UR10, R130 ;  /* 0x0000000a06827c25 */ /* 0x000fe2000f8e0082 */
[----:B------:R-:W-:-:S03]  /*33a0*/  IADD3.X R163, R17, R155, R163, P1, !PT ;  /* 0x0000009b11a37210 */ /* 0x000fc60000ffe4a3 */
        /* <DEDUP_REMOVED lines=15> */
[----:B------:R-:W-:Y:S02]  /*34a0*/  IADD3.X R163, R13, R152, R167, P1, !PT ;  /* 0x000000980da37210 */ /* 0x000fe40000ffe4a7 */
[----:B------:R-:W-:Y:S01]  /*34b0*/  LEA R122, P1, R154, UR12, 0x2 ;  /* 0x0000000c9a7a7c11 */ /* 0x000fe2000f8210ff */
[----:B------:R-:W-:-:S03]  /*34c0*/  IMAD.WIDE.U32 R152, R153, R12, R162 ;  /* 0x0000000c99987225 */ /* 0x000fc600078e00a2 */
[----:B------:R-:W-:Y:S02]  /*34d0*/  LEA.HI.X R123, R154, UR13, R123, 0x2, P1 ;  /* 0x0000000d9a7b7c11 */ /* 0x000fe400088f147b */
[----:B------:R-:W-:-:S04]  /*34e0*/  IADD3 R12, P1, R16, R160, RZ ;  /* 0x000000a0100c7210 */ /* 0x000fc80007f3e0ff */
[----:B------:R-:W-:Y:S02]  /*34f0*/  IADD3.X R13, R17, R155, R161, P1, !PT ;  /* 0x0000009b110d7210 */ /* 0x000fe40000ffe4a1 */
[----:B------:R-:W-:-:S04]  /*3500*/  IADD3 R152, P1, R16, R152, RZ ;  /* 0x0000009810987210 */ /* 0x000fc80007f3e0ff */
        /* <DEDUP_REMOVED lines=9> */
[----:B------:R-:W-:-:S13]  /*35a0*/  ISETP.GT.AND P1, PT, R148, RZ, P3 ;  /* 0x000000ff9400720c */ /* 0x000fda0001f24270 */
[----:B------:R-:W-:Y:S05]  /*35b0*/  @!P1 BRA `(.L_x_39) ;  /* 0x0000000000049947 */ /* 0x000fea0003800000 */
[----:B------:R4:W5:Y:S02]  /*35c0*/  LDG.E.LTC128B R120, desc[UR14][R118.64] ;  /* 0x0000000e76787981 */ /* 0x000964000c1e1920 */
.L_x_39:
[----:B------:R-:W-:Y:S05]  /*35d0*/  BSYNC B1 ;  /* 0x0000000000017941 */ /* 0x000fea0003800000 */
.L_x_38:
[----:B-----5:R-:W-:Y:S01]  /*35e0*/  IMAD R6, R120, R133, RZ ;  /* 0x0000008578067224 */ /* 0x020fe200078e02ff */
[----:B------:R-:W-:Y:S03]  /*35f0*/  BSSY B1, `(.L_x_40) ;  /* 0x0000006000017945 */ /* 0x000fe60003800000 */
[----:B------:R-:W-:-:S05]  /*3600*/  IMAD R65, R65, R132, R6 ;  /* 0x0000008441417224 */ /* 0x000fca00078e0206 */
[----:B------:R0:W-:Y:S01]  /*3610*/  @P1 STG.E desc[UR14][R94.64], R65 ;  /* 0x000000415e001986 */ /* 0x0001e2000c10190e */
[----:B------:R-:W-:-:S13]  /*3620*/  ISETP.GT.AND P1, PT, R148, 0x8, P5 ;  /* 0x000000089400780c */ /* 0x000fda0002f24270 */
[----:B0-----:R-:W-:Y:S05]  /*3630*/  @!P1 BRA `(.L_x_41) ;  /* 0x0000000000049947 */ /* 0x001fea0003800000 */
[----:B------:R0:W5:Y:S02]  /*3640*/  LDG.E.LTC128B R120, desc[UR14][R92.64+0x20] ;  /* 0x0000200e5c787981 */ /* 0x000164000c1e1920 */
.L_x_41:
[----:B------:R-:W-:Y:S05]  /*3650*/  BSYNC B1 ;  /* 0x0000000000017941 */ /* 0x000fea0003800000 */
.L_x_40:
[----:B-----5:R-:W-:Y:S01]  /*3660*/  IMAD R65, R120, R133, RZ ;  /* 0x0000008578417224 */ /* 0x020fe200078e02ff */
[----:B------:R-:W-:Y:S03]  /*3670*/  BSSY B1, `(.L_x_42) ;  /* 0x0000006000017945 */ /* 0x000fe60003800000 */
[----:B------:R-:W-:-:S05]  /*3680*/  IMAD R65, R66, R132, R65 ;  /* 0x0000008442417224 */ /* 0x000fca00078e0241 */
[----:B------:R0:W-:Y:S01]  /*3690*/  @P1 STG.E desc[UR14][R96.64+0x20], R65 ;  /* 0x0000204160001986 */ /* 0x0001e2000c10190e */
[----:B------:R-:W-:-:S13]  /*36a0*/  ISETP.GT.AND P1, PT, R148, 0x8, P3 ;  /* 0x000000089400780c */ /* 0x000fda0001f24270 */
[----:B0-----:R-:W-:Y:S05]  /*36b0*/  @!P1 BRA `(.L_x_43) ;  /* 0x0000000000049947 */ /* 0x001fea0003800000 */
[----:B------:R0:W5:Y:S02]  /*36c0*/  LDG.E.LTC128B R120, desc[UR14][R62.64+0x20] ;  /* 0x0000200e3e787981 */ /* 0x000164000c1e1920 */
.L_x_43:
[----:B------:R-:W-:Y:S05]  /*36d0*/  BSYNC B1 ;  /* 0x0000000000017941 */ /* 0x000fea0003800000 */
.L_x_42:
[----:B-----5:R-:W-:Y:S01]  /*36e0*/  IMAD R6, R120, R133, RZ ;  /* 0x0000008578067224 */ /* 0x020fe200078e02ff */
[C---:B----4-:R-:W-:Y:S01]  /*36f0*/  SHF.L.U64.HI R119, R14.reuse, 0x7, R15 ;  /* 0x000000070e777819 */ /* 0x050fe2000001020f */
[----:B------:R-:W-:Y:S01]  /*3700*/  IMAD.SHL.U32 R65, R14, 0x80, RZ ;  /* 0x000000800e417824 */ /* 0x000fe200078e00ff */
[----:B------:R-:W-:Y:S01]  /*3710*/  ISETP.GT.AND P3, PT, R149, 0x18, PT ;  /* 0x000000189500780c */ /* 0x000fe20003f64270 */
[----:B------:R-:W-:Y:S01]  /*3720*/  IMAD R121, R67, R132, R6 ;  /* 0x0000008443797224 */ /* 0x000fe200078e0206 */
[----:B------:R-:W-:Y:S01]  /*3730*/  LOP3.LUT R150, R150, 0xffffffdf, RZ, 0xc0, !PT ;  /* 0xffffffdf96967812 */ /* 0x000fe200078ec0ff */
[----:B------:R-:W-:-:S03]  /*3740*/  IMAD.MOV.U32 R6, RZ, RZ, R120 ;  /* 0x000000ffff067224 */ /* 0x000fc600078e0078 */
[----:B------:R4:W-:Y:S01]  /*3750*/  @P1 STG.E desc[UR14][R94.64+0x20], R121 ;  /* 0x000020795e001986 */ /* 0x0009e2000c10190e */
[----:B------:R-:W-:-:S05]  /*3760*/  IADD3 R66, P1, R65, R88, RZ ;  /* 0x0000005841427210 */ /* 0x000fca0007f3e0ff */
[----:B------:R-:W-:Y:S01]  /*3770*/  IMAD.X R67, R119, 0x1, R89, P1 ;  /* 0x0000000177437824 */ /* 0x000fe200008e0659 */
[----:B------:R-:W-:Y:S01]  /*3780*/  IADD3 R64, P1, R65, R10, RZ ;  /* 0x0000000a41407210 */ /* 0x000fe20007f3e0ff */
[----:B------:R-:W-:Y:S01]  /*3790*/  IMAD R151, R15, 0x60, RZ ;  /* 0x000000600f977824 */ /* 0x000fe200078e02ff */
[----:B------:R-:W-:Y:S02]  /*37a0*/  ISETP.GT.AND P2, PT, R149, 0x19, PT ;  /* 0x000000199500780c */ /* 0x000fe40003f44270 */
[----:B------:R-:W-:Y:S01]  /*37b0*/  @P3 LOP3.LUT R150, R150, 0x20, RZ, 0xfc, !PT ;  /* 0x0000002096963812 */ /* 0x000fe200078efcff */
[----:B------:R-:W-:Y:S01]  /*37c0*/  IMAD.X R65, R119, 0x1, R11, P1 ;  /* 0x0000000177417824 */ /* 0x000fe200008e060b */
[----:B------:R-:W-:-:S13]  /*37d0*/  ISETP.GT.AND P1, PT, R148, RZ, P3 ;  /* 0x000000ff9400720c */ /* 0x000fda0001f24270 */
[----:B------:R-:W4:Y:S01]  /*37e0*/  @P1 LDG.E.LTC128B R6, desc[UR14][R114.64] ;  /* 0x0000000e72061981 */ /* 0x000f22000c1e1920 */
[----:B------:R-:W-:Y:S01]  /*37f0*/  IMAD.WIDE.U32 R118, R14, 0x60, R10 ;  /* 0x000000600e767825 */ /* 0x000fe200078e000a */
[----:B------:R-:W-:Y:S01]  /*3800*/  LOP3.LUT R150, R150, 0xfffffdff, RZ, 0xc0, !PT ;  /* 0xfffffdff96967812 */ /* 0x000fe200078ec0ff */
[----:B------:R-:W-:Y:S02]  /*3810*/  BSSY B1, `(.L_x_44) ;  /* 0x000000a000017945 */ /* 0x000fe40003800000 */
[----:B------:R-:W-:Y:S01]  /*3820*/  IMAD.IADD R119, R119, 0x1, R151 ;  /* 0x0000000177777824 */ /* 0x000fe200078e0297 */
[----:B------:R-:W-:Y:S01]  /*3830*/  @P2 LOP3.LUT R150, R150, 0x200, RZ, 0xfc, !PT ;  /* 0x0000020096962812 */ /* 0x000fe200078efcff */
[----:B----4-:R-:W-:-:S04]  /*3840*/  IMAD R121, R6, R133, RZ ;  /* 0x0000008506797224 */ /* 0x010fc800078e02ff */
[----:B------:R-:W-:Y:S02]  /*3850*/  IMAD R153, R68, R132, R121 ;  /* 0x0000008444997224 */ /* 0x000fe400078e0279 */
[----:B------:R-:W-:-:S03]  /*3860*/  IMAD.WIDE.U32 R120, R14, 0x60, R88 ;  /* 0x000000600e787825 */ /* 0x000fc600078e0058 */
[----:B------:R4:W-:Y:S01]  /*3870*/  @P1 STG.E desc[UR14][R118.64], R153 ;  /* 0x0000009976001986 */ /* 0x0009e2000c10190e */
[----:B------:R-:W-:-:S13]  /*3880*/  ISETP.GT.AND P1, PT, R148, RZ, P2 ;  /* 0x000000ff9400720c */ /* 0x000fda0001724270 */
[----:B----4-:R-:W-:Y:S05]  /*3890*/  @!P1 BRA `(.L_x_45) ;  /* 0x0000000000049947 */ /* 0x010fea0003800000 */
[----:B------:R4:W5:Y:S02]  /*38a0*/  LDG.E.LTC128B R6, desc[UR14][R102.64] ;  /* 0x0000000e66067981 */ /* 0x000964000c1e1920 */
.L_x_45:
[----:B------:R-:W-:Y:S05]  /*38b0*/  BSYNC B1 ;  /* 0x0000000000017941 */ /* 0x000fea0003800000 */
.L_x_44:
[----:B-----5:R-:W-:Y:S01]  /*38c0*/  IMAD R68, R6, R133, RZ ;  /* 0x0000008506447224 */ /* 0x020fe200078e02ff */
[----:B------:R-:W-:Y:S01]  /*38d0*/  BSSY B1, `(.L_x_46) ;  /* 0x0000008000017945 */ /* 0x000fe20003800000 */
[----:B----4-:R-:W-:Y:S02]  /*38e0*/  IMAD.IADD R103, R151, 0x1, R121 ;  /* 0x0000000197677824 */ /* 0x010fe400078e0279 */
[----:B------:R-:W-:Y:S02]  /*38f0*/  IMAD R69, R69, R132, R68 ;  /* 0x0000008445457224 */ /* 0x000fe400078e0244 */
[----:B------:R-:W-:-:S05]  /*3900*/  IMAD.MOV.U32 R102, RZ, RZ, R120 ;  /* 0x000000ffff667224 */ /* 0x000fca00078e0078 */
[----:B------:R4:W-:Y:S01]  /*3910*/  @P1 STG.E desc[UR14][R102.64], R69 ;  /* 0x0000004566001986 */ /* 0x0009e2000c10190e */
[----:B------:R-:W-:-:S13]  /*3920*/  ISETP.GT.AND P1, PT, R148, 0x8, P3 ;  /* 0x000000089400780c */ /* 0x000fda0001f24270 */
[----:B----4-:R-:W-:Y:S05]  /*3930*/  @!P1 BRA `(.L_x_47) ;  /* 0x0000000000049947 */ /* 0x010fea0003800000 */
[----:B------:R4:W5:Y:S02]  /*3940*/  LDG.E.LTC128B R6, desc[UR14][R100.64+0x20] ;  /* 0x0000200e64067981 */ /* 0x000964000c1e1920 */
.L_x_47:
[----:B------:R-:W-:Y:S05]  /*3950*/  BSYNC B1 ;  /* 0x0000000000017941 */ /* 0x000fea0003800000 */
.L_x_46:
[----:B-----5:R-:W-:Y:S01]  /*3960*/  IMAD R69, R6, R133, RZ ;  /* 0x0000008506457224 */ /* 0x020fe200078e02ff */
[----:B------:R-:W-:Y:S03]  /*3970*/  BSSY B1, `(.L_x_48) ;  /* 0x0000006000017945 */ /* 0x000fe60003800000 */
[----:B------:R-:W-:-:S05]  /*3980*/  IMAD R69, R70, R132, R69 ;  /* 0x0000008446457224 */ /* 0x000fca00078e0245 */
[----:B------:R0:W-:Y:S01]  /*3990*/  @P1 STG.E desc[UR14][R118.64+0x20], R69 ;  /* 0x0000204576001986 */ /* 0x0001e2000c10190e */
[----:B------:R-:W-:-:S13]  /*39a0*/  ISETP.GT.AND P1, PT, R148, 0x8, P2 ;  /* 0x000000089400780c */ /* 0x000fda0001724270 */
[----:B0-----:R-:W-:Y:S05]  /*39b0*/  @!P1 BRA `(.L_x_49) ;  /* 0x0000000000049947 */ /* 0x001fea0003800000 */
[----:B------:R0:W5:Y:S02]  /*39c0*/  LDG.E.LTC128B R6, desc[UR14][R98.64+0x20] ;  /* 0x0000200e62067981 */ /* 0x000164000c1e1920 */
.L_x_49:
[----:B------:R-:W-:Y:S05]  /*39d0*/  BSYNC B1 ;  /* 0x0000000000017941 */ /* 0x000fea0003800000 */
.L_x_48:
[----:B-----5:R-:W-:Y:S01]  /*39e0*/  IMAD R68, R6, R133, RZ ;  /* 0x0000008506447224 */ /* 0x020fe200078e02ff */
[----:B------:R-:W-:Y:S02]  /*39f0*/  ISETP.GT.AND P3, PT, R149, 0x20, PT ;  /* 0x000000209500780c */ /* 0x000fe40003f64270 */
[----:B------:R-:W-:Y:S01]  /*3a00*/  LOP3.LUT R150, R150, 0xffffffbf, RZ, 0xc0, !PT ;  /* 0xffffffbf96967812 */ /* 0x000fe200078ec0ff */
[----:B------:R-:W-:-:S05]  /*3a10*/  IMAD R71, R71, R132, R68 ;  /* 0x0000008447477224 */ /* 0x000fca00078e0244 */
[----:B------:R0:W-:Y:S01]  /*3a20*/  @P1 STG.E desc[UR14][R102.64+0x20], R71 ;  /* 0x0000204766001986 */ /* 0x0001e2000c10190e */
[----:B------:R-:W-:Y:S02]  /*3a30*/  ISETP.GT.AND P1, PT, R148, RZ, P3 ;  /* 0x000000ff9400720c */ /* 0x000fe40001f24270 */
[----:B------:R-:W-:Y:S01]  /*3a40*/  ISETP.GT.AND P2, PT, R149, 0x21, PT ;  /* 0x000000219500780c */ /* 0x000fe20003f44270 */
[----:B------:R-:W-:Y:S01]  /*3a50*/  BSSY B1, `(.L_x_50) ;  /* 0x000000a000017945 */ /* 0x000fe20003800000 */
[----:B------:R-:W-:-:S09]  /*3a60*/  @P3 LOP3.LUT R150, R150, 0x40, RZ, 0xfc, !PT ;  /* 0x0000004096963812 */ /* 0x000fd200078efcff */
[----:B------:R1:W2:Y:S02]  /*3a70*/  @P1 LDG.E.LTC128B R6, desc[UR14][R104.64] ;  /* 0x0000000e68061981 */ /* 0x0002a4000c1e1920 */
[----:B-1----:R-:W-:Y:S01]  /*3a80*/  P2R R104, PR, RZ, 0x4 ;  /* 0x00000004ff687803 */ /* 0x002fe20000000000 */
[----:B--2---:R-:W-:-:S04]  /*3a90*/  IMAD R69, R6, R133, RZ ;  /* 0x0000008506457224 */ /* 0x004fc800078e02ff */
[----:B------:R-:W-:-:S05]  /*3aa0*/  IMAD R69, R72, R132, R69 ;  /* 0x0000008448457224 */ /* 0x000fca00078e0245 */
[----:B------:R0:W-:Y:S01]  /*3ab0*/  @P1 STG.E desc[UR14][R64.64], R69 ;  /* 0x0000004540001986 */ /* 0x0001e2000c10190e */
[----:B------:R-:W-:-:S13]  /*3ac0*/  ISETP.GT.AND P1, PT, R148, RZ, P2 ;  /* 0x000000ff9400720c */ /* 0x000fda0001724270 */
[----:B0-----:R-:W-:Y:S05]  /*3ad0*/  @!P1 BRA `(.L_x_51) ;  /* 0x0000000000049947 */ /* 0x001fea0003800000 */
[----:B------:R0:W5:Y:S02]  /*3ae0*/  LDG.E.LTC128B R6, desc[UR14][R116.64] ;  /* 0x0000000e74067981 */ /* 0x000164000c1e1920 */
.L_x_51:
[----:B------:R-:W-:Y:S05]  /*3af0*/  BSYNC B1 ;  /* 0x0000000000017941 */ /* 0x000fea0003800000 */
.L_x_50:
[----:B-----5:R-:W-:Y:S01]  /*3b00*/  IMAD R68, R6, R133, RZ ;  /* 0x0000008506447224 */ /* 0x020fe200078e02ff */
[----:B------:R-:W-:Y:S03]  /*3b10*/  BSSY B1, `(.L_x_52) ;  /* 0x0000006000017945 */ /* 0x000fe60003800000 */
[----:B------:R-:W-:-:S05]  /*3b20*/  IMAD R73, R73, R132, R68 ;  /* 0x0000008449497224 */ /* 0x000fca00078e0244 */
[----:B------:R1:W-:Y:S01]  /*3b30*/  @P1 STG.E desc[UR14][R66.64], R73 ;  /* 0x0000004942001986 */ /* 0x0003e2000c10190e */
[----:B------:R-:W-:-:S13]  /*3b40*/  ISETP.GT.AND P1, PT, R148, 0x8, P3 ;  /* 0x000000089400780c */ /* 0x000fda0001f24270 */
[----:B-1----:R-:W-:Y:S05]  /*3b50*/  @!P1 BRA `(.L_x_53) ;  /* 0x0000000000049947 */ /* 0x002fea0003800000 */
[----:B------:R1:W5:Y:S02]  /*3b60*/  LDG.E.LTC128B R6, desc[UR14][R108.64+0x20] ;  /* 0x0000200e6c067981 */ /* 0x000364000c1e1920 */
.L_x_53:
[----:B------:R-:W-:Y:S05]  /*3b70*/  BSYNC B1 ;  /* 0x0000000000017941 */ /* 0x000fea0003800000 */
.L_x_52:
[----:B-----5:R-:W-:Y:S01]  /*3b80*/  IMAD R69, R6, R133, RZ ;  /* 0x0000008506457224 */ /* 0x020fe200078e02ff */
[----:B------:R-:W-:Y:S03]  /*3b90*/  BSSY B1, `(.L_x_54) ;  /* 0x0000006000017945 */ /* 0x000fe60003800000 */
[----:B------:R-:W-:-:S05]  /*3ba0*/  IMAD R69, R74, R132, R69 ;  /* 0x000000844a457224 */ /* 0x000fca00078e0245 */
[----:B------:R2:W-:Y:S01]  /*3bb0*/  @P1 STG.E desc[UR14][R64.64+0x20], R69 ;  /* 0x0000204540001986 */ /* 0x0005e2000c10190e */
[----:B------:R-:W-:-:S13]  /*3bc0*/  ISETP.GT.AND P1, PT, R148, 0x8, P2 ;  /* 0x000000089400780c */ /* 0x000fda0001724270 */
[----:B--2---:R-:W-:Y:S05]  /*3bd0*/  @!P1 BRA `(.L_x_55) ;  /* 0x0000000000049947 */ /* 0x004fea0003800000 */
[----:B------:R2:W5:Y:S02]  /*3be0*/  LDG.E.LTC128B R6, desc[UR14][R106.64+0x20] ;  /* 0x0000200e6a067981 */ /* 0x000564000c1e1920 */
.L_x_55:
[----:B------:R-:W-:Y:S05]  /*3bf0*/  BSYNC B1 ;  /* 0x0000000000017941 */ /* 0x000fea0003800000 */
.L_x_54:
[----:B-----5:R-:W-:Y:S01]  /*3c00*/  IMAD R68, R6, R133, RZ ;  /* 0x0000008506447224 */ /* 0x020fe200078e02ff */
[----:B------:R-:W-:-:S03]  /*3c10*/  ISETP.GT.AND P3, PT, R149, 0x28, PT ;  /* 0x000000289500780c */ /* 0x000fc60003f64270 */
[----:B------:R-:W-:-:S05]  /*3c20*/  IMAD R75, R75, R132, R68 ;  /* 0x000000844b4b7224 */ /* 0x000fca00078e0244 */
[----:B------:R0:W-:Y:S01]  /*3c30*/  @P1 STG.E desc[UR14][R66.64+0x20], R75 ;  /* 0x0000204b42001986 */ /* 0x0001e2000c10190e */
[----:B------:R-:W-:-:S13]  /*3c40*/  ISETP.GT.AND P1, PT, R148, RZ, P3 ;  /* 0x000000ff9400720c */ /* 0x000fda0001f24270 */
[----:B------:R-:W3:Y:S01]  /*3c50*/  @P1 LDG.E.LTC128B R6, desc[UR14][R126.64] ;  /* 0x0000000e7e061981 */ /* 0x000ee2000c1e1920 */
[----:B------:R-:W-:Y:S01]  /*3c60*/  IMAD R73, R15, 0xa0, RZ ;  /* 0x000000a00f497824 */ /* 0x000fe200078e02ff */
[----:B------:R-:W-:Y:S01]  /*3c70*/  ISETP.GT.AND P2, PT, R149, 0x29, PT ;  /* 0x000000299500780c */ /* 0x000fe20003f44270 */
[----:B------:R-:W-:Y:S01]  /*3c80*/  IMAD.WIDE.U32 R68, R14, 0xa0, R10 ;  /* 0x000000a00e447825 */ /* 0x000fe200078e000a */
[----:B------:R-:W-:Y:S02]  /*3c90*/  BSSY B1, `(.L_x_56) ;  /* 0x000000a000017945 */ /* 0x000fe40003800000 */
[----:B------:R-:W-:Y:S01]  /*3ca0*/  P2R R114, PR, RZ, 0x4 ;  /* 0x00000004ff727803 */ /* 0x000fe20000000000 */
[----:B------:R-:W-:Y:S02]  /*3cb0*/  IMAD.IADD R69, R69, 0x1, R73 ;  /* 0x0000000145457824 */ /* 0x000fe400078e0249 */
[----:B---3--:R-:W-:-:S04]  /*3cc0*/  IMAD R71, R6, R133, RZ ;  /* 0x0000008506477224 */ /* 0x008fc800078e02ff */
[----:B------:R-:W-:Y:S02]  /*3cd0*/  IMAD R105, R76, R132, R71 ;  /* 0x000000844c697224 */ /* 0x000fe400078e0247 */
[----:B------:R-:W-:-:S03]  /*3ce0*/  IMAD.WIDE.U32 R70, R14, 0xa0, R88 ;  /* 0x000000a00e467825 */ /* 0x000fc600078e0058 */
[----:B------:R0:W-:Y:S01]  /*3cf0*/  @P1 STG.E desc[UR14][R68.64], R105 ;  /* 0x0000006944001986 */ /* 0x0001e2000c10190e */
[----:B------:R-:W-:-:S13]  /*3d00*/  ISETP.GT.AND P1, PT, R148, RZ, P2 ;  /* 0x000000ff9400720c */ /* 0x000fda0001724270 */
[----:B0-----:R-:W-:Y:S05]  /*3d10*/  @!P1 BRA `(.L_x_57) ;  /* 0x0000000000049947 */ /* 0x001fea0003800000 */
[----:B------:R0:W5:Y:S02]  /*3d20*/  LDG.E.LTC128B R6, desc[UR14][R124.64] ;  /* 0x0000000e7c067981 */ /* 0x000164000c1e1920 */
.L_x_57:
[----:B------:R-:W-:Y:S05]  /*3d30*/  BSYNC B1 ;  /* 0x0000000000017941 */ /* 0x000fea0003800000 */
.L_x_56:
[----:B-----5:R-:W-:Y:S01]  /*3d40*/  IMAD R72, R6, R133, RZ ;  /* 0x0000008506487224 */ /* 0x020fe200078e02ff */
[----:B------:R-:W-:Y:S01]  /*3d50*/  BSSY B1, `(.L_x_58) ;  /* 0x0000007000017945 */ /* 0x000fe20003800000 */
[----:B------:R-:W-:Y:S02]  /*3d60*/  IMAD.IADD R71, R73, 0x1, R71 ;  /* 0x0000000149477824 */ /* 0x000fe400078e0247 */
[----:B------:R-:W-:-:S05]  /*3d70*/  IMAD R77, R77, R132, R72 ;  /* 0x000000844d4d7224 */ /* 0x000fca00078e0248 */
[----:B------:R3:W-:Y:S01]  /*3d80*/  @P1 STG.E desc[UR14][R70.64], R77 ;  /* 0x0000004d46001986 */ /* 0x0007e2000c10190e */
[----:B------:R-:W-:-:S13]  /*3d90*/  ISETP.GT.AND P1, PT, R148, 0x8, P3 ;  /* 0x000000089400780c */ /* 0x000fda0001f24270 */
[----:B---3--:R-:W-:Y:S05]  /*3da0*/  @!P1 BRA `(.L_x_59) ;  /* 0x0000000000049947 */ /* 0x008fea0003800000 */
[----:B------:R3:W5:Y:S02]  /*3db0*/  LDG.E.LTC128B R6, desc[UR14][R112.64+0x20] ;  /* 0x0000200e70067981 */ /* 0x000764000c1e1920 */
.L_x_59:
[----:B------:R-:W-:Y:S05]  /*3dc0*/  BSYNC B1 ;  /* 0x0000000000017941 */ /* 0x000fea0003800000 */
.L_x_58:
[----:B-----5:R-:W-:Y:S01]  /*3dd0*/  IMAD R73, R6, R133, RZ ;  /* 0x0000008506497224 */ /* 0x020fe200078e02ff */
[----:B------:R-:W-:Y:S03]  /*3de0*/  BSSY B1, `(.L_x_60) ;  /* 0x0000006000017945 */ /* 0x000fe60003800000 */
[----:B------:R-:W-:-:S05]  /*3df0*/  IMAD R73, R78, R132, R73 ;  /* 0x000000844e497224 */ /* 0x000fca00078e0249 */
[----:B------:R0:W-:Y:S01]  /*3e00*/  @P1 STG.E desc[UR14][R68.64+0x20], R73 ;  /* 0x0000204944001986 */ /* 0x0001e2000c10190e */
[----:B------:R-:W-:-:S13]  /*3e10*/  ISETP.GT.AND P1, PT, R148, 0x8, P2 ;  /* 0x000000089400780c */ /* 0x000fda0001724270 */
[----:B0-----:R-:W-:Y:S05]  /*3e20*/  @!P1 BRA `(.L_x_61) ;  /* 0x0000000000049947 */ /* 0x001fea0003800000 */
[----:B------:R0:W5:Y:S02]  /*3e30*/  LDG.E.LTC128B R6, desc[UR14][R110.64+0x20] ;  /* 0x0000200e6e067981 */ /* 0x000164000c1e1920 */
.L_x_61:
[----:B------:R-:W-:Y:S05]  /*3e40*/  BSYNC B1 ;  /* 0x0000000000017941 */ /* 0x000fea0003800000 */
.L_x_60:
[----:B-----5:R-:W-:Y:S01]  /*3e50*/  IMAD R72, R6, R133, RZ ;  /* 0x0000008506487224 */ /* 0x020fe200078e02ff */
[----:B------:R-:W-:-:S03]  /*3e60*/  ISETP.GT.AND P2, PT, R149, 0x30, PT ;  /* 0x000000309500780c */ /* 0x000fc60003f44270 */
[----:B------:R-:W-:-:S05]  /*3e70*/  IMAD R79, R79, R132, R72 ;  /* 0x000000844f4f7224 */ /* 0x000fca00078e0248 */
[----:B------:R0:W-:Y:S01]  /*3e80*/  @P1 STG.E desc[UR14][R70.64+0x20], R79 ;  /* 0x0000204f46001986 */ /* 0x0001e2000c10190e */
[----:B------:R-:W-:-:S13]  /*3e90*/  ISETP.GT.AND P1, PT, R148, RZ, P2 ;  /* 0x000000ff9400720c */ /* 0x000fda0001724270 */
[----:B------:R-:W2:Y:S01]  /*3ea0*/  @P1 LDG.E.LTC128B R6, desc[UR14][R156.64] ;  /* 0x0000000e9c061981 */ /* 0x000ea2000c1e1920 */
[----:B------:R-:W-:Y:S01]  /*3eb0*/  IMAD R77, R15, 0xc0, RZ ;  /* 0x000000c00f4d7824 */ /* 0x000fe200078e02ff */
[----:B------:R-:W-:Y:S01]  /*3ec0*/  ISETP.GT.AND P5, PT, R149, 0x31, PT ;  /* 0x000000319500780c */ /* 0x000fe20003fa4270 */
[----:B------:R-:W-:Y:S01]  /*3ed0*/  IMAD.WIDE.U32 R72, R14, 0xc0, R10 ;  /* 0x000000c00e487825 */ /* 0x000fe200078e000a */
[----:B------:R-:W-:Y:S03]  /*3ee0*/  BSSY B1, `(.L_x_62) ;  /* 0x000000a000017945 */ /* 0x000fe60003800000 */
[----:B------:R-:W-:Y:S02]  /*3ef0*/  IMAD.IADD R73, R73, 0x1, R77 ;  /* 0x0000000149497824 */ /* 0x000fe400078e024d */
[----:B--2---:R-:W-:-:S04]  /*3f00*/  IMAD R75, R6, R133, RZ ;  /* 0x00000085064b7224 */ /* 0x004fc800078e02ff */
[----:B------:R-:W-:Y:S01]  /*3f10*/  IMAD R105, R80, R132, R75 ;  /* 0x0000008450697224 */ /* 0x000fe200078e024b */
[----:B------:R-:W-:Y:S01]  /*3f20*/  P2R R80, PR, RZ, 0x20 ;  /* 0x00000020ff507803 */ /* 0x000fe20000000000 */
[----:B------:R-:W-:-:S03]  /*3f30*/  IMAD.WIDE.U32 R74, R14, 0xc0, R88 ;  /* 0x000000c00e4a7825 */ /* 0x000fc600078e0058 */
[----:B------:R0:W-:Y:S01]  /*3f40*/  @P1 STG.E desc[UR14][R72.64], R105 ;  /* 0x0000006948001986 */ /* 0x0001e2000c10190e */
[----:B------:R-:W-:-:S13]  /*3f50*/  ISETP.GT.AND P1, PT, R148, RZ, P5 ;  /* 0x000000ff9400720c */ /* 0x000fda0002f24270 */
[----:B0-----:R-:W-:Y:S05]  /*3f60*/  @!P1 BRA `(.L_x_63) ;  /* 0x0000000000049947 */ /* 0x001fea0003800000 */
[----:B------:R0:W5:Y:S02]  /*3f70*/  LDG.E.LTC128B R6, desc[UR14][R158.64] ;  /* 0x0000000e9e067981 */ /* 0x000164000c1e1920 */
.L_x_63:
[----:B------:R-:W-:Y:S05]  /*3f80*/  BSYNC B1 ;  /* 0x0000000000017941 */ /* 0x000fea0003800000 */
.L_x_62:
[----:B-----5:R-:W-:Y:S01]  /*3f90*/  IMAD R76, R6, R133, RZ ;  /* 0x00000085064c7224 */ /* 0x020fe200078e02ff */
[----:B------:R-:W-:Y:S01]  /*3fa0*/  BSSY B1, `(.L_x_64) ;  /* 0x0000007000017945 */ /* 0x000fe20003800000 */
[----:B------:R-:W-:Y:S02]  /*3fb0*/  IMAD.IADD R75, R77, 0x1, R75 ;  /* 0x000000014d4b7824 */ /* 0x000fe400078e024b */
[----:B------:R-:W-:-:S05]  /*3fc0*/  IMAD R81, R81, R132, R76 ;  /* 0x0000008451517224 */ /* 0x000fca00078e024c */
[----:B------:R2:W-:Y:S01]  /*3fd0*/  @P1 STG.E desc[UR14][R74.64], R81 ;  /* 0x000000514a001986 */ /* 0x0005e2000c10190e */
[----:B------:R-:W-:-:S13]  /*3fe0*/  ISETP.GT.AND P1, PT, R148, 0x8, P2 ;  /* 0x000000089400780c */ /* 0x000fda0001724270 */
[----:B--2---:R-:W-:Y:S05]  /*3ff0*/  @!P1 BRA `(.L_x_65) ;  /* 0x0000000000049947 */ /* 0x004fea0003800000 */
[----:B------:R2:W5:Y:S02]  /*4000*/  LDG.E.LTC128B R6, desc[UR14][R128.64+0x20] ;  /* 0x0000200e80067981 */ /* 0x000564000c1e1920 */
.L_x_65:
[----:B------:R-:W-:Y:S05]  /*4010*/  BSYNC B1 ;  /* 0x0000000000017941 */ /* 0x000fea0003800000 */
.L_x_64:
[----:B-----5:R-:W-:Y:S01]  /*4020*/  IMAD R77, R6, R133, RZ ;  /* 0x00000085064d7224 */ /* 0x020fe200078e02ff */
[----:B------:R-:W-:Y:S03]  /*4030*/  BSSY B1, `(.L_x_66) ;  /* 0x0000006000017945 */ /* 0x000fe60003800000 */
[----:B------:R-:W-:-:S05]  /*4040*/  IMAD R77, R82, R132, R77 ;  /* 0x00000084524d7224 */ /* 0x000fca00078e024d */
[----:B------:R0:W-:Y:S01]  /*4050*/  @P1 STG.E desc[UR14][R72.64+0x20], R77 ;  /* 0x0000204d48001986 */ /* 0x0001e2000c10190e */
[----:B------:R-:W-:-:S13]  /*4060*/  ISETP.GT.AND P1, PT, R148, 0x8, P5 ;  /* 0x000000089400780c */ /* 0x000fda0002f24270 */
[----:B0-----:R-:W-:Y:S05]  /*4070*/  @!P1 BRA `(.L_x_67) ;  /* 0x0000000000049947 */ /* 0x001fea0003800000 */
[----:B------:R0:W5:Y:S02]  /*4080*/  LDG.E.LTC128B R6, desc[UR14][R130.64+0x20] ;  /* 0x0000200e82067981 */ /* 0x000164000c1e1920 */
.L_x_67:
[----:B------:R-:W-:Y:S05]  /*4090*/  BSYNC B1 ;  /* 0x0000000000017941 */ /* 0x000fea0003800000 */
.L_x_66:
[----:B-----5:R-:W-:-:S04]  /*40a0*/  IMAD R76, R6, R133, RZ ;  /* 0x00000085064c7224 */ /* 0x020fc800078e02ff */
[----:B------:R-:W-:-:S05]  /*40b0*/  IMAD R83, R83, R132, R76 ;  /* 0x0000008453537224 */ /* 0x000fca00078e024c */
[----:B------:R0:W-:Y:S01]  /*40c0*/  @P1 STG.E desc[UR14][R74.64+0x20], R83 ;  /* 0x000020534a001986 */ /* 0x0001e2000c10190e */
[----:B------:R-:W-:-:S04]  /*40d0*/  ISETP.GT.AND P1, PT, R149, 0x38, PT ;  /* 0x000000389500780c */ /* 0x000fc80003f24270 */
[----:B------:R-:W-:-:S13]  /*40e0*/  ISETP.GT.AND P5, PT, R148, RZ, P1 ;  /* 0x000000ff9400720c */ /* 0x000fda0000fa4270 */
[----:B------:R-:W2:Y:S01]  /*40f0*/  @P5 LDG.E.LTC128B R6, desc[UR14][R146.64] ;  /* 0x0000000e92065981 */ /* 0x000ea2000c1e1920 */
[----:B------:R-:W-:Y:S01]  /*4100*/  IMAD R79, R15, 0xe0, RZ ;  /* 0x000000e00f4f7824 */ /* 0x000fe200078e02ff */
[----:B------:R-:W-:Y:S01]  /*4110*/  ISETP.GT.AND P6, PT, R149, 0x39, PT ;  /* 0x000000399500780c */ /* 0x000fe20003fc4270 */
[----:B------:R-:W-:Y:S01]  /*4120*/  IMAD.WIDE.U32 R76, R14, 0xe0, R10 ;  /* 0x000000e00e4c7825 */ /* 0x000fe200078e000a */
[----:B------:R-:W-:Y:S02]  /*4130*/  BSSY B1, `(.L_x_68) ;  /* 0x000000a000017945 */ /* 0x000fe40003800000 */
[----:B------:R-:W-:Y:S01]  /*4140*/  P2R R78, PR, RZ, 0x40 ;  /* 0x00000040ff4e7803 */ /* 0x000fe20000000000 */
[----:B------:R-:W-:Y:S02]  /*4150*/  IMAD.IADD R77, R77, 0x1, R79 ;  /* 0x000000014d4d7824 */ /* 0x000fe400078e024f */
[----:B--2---:R-:W-:-:S04]  /*4160*/  IMAD R15, R6, R133, RZ ;  /* 0x00000085060f7224 */ /* 0x004fc800078e02ff */
[----:B------:R-:W-:Y:S02]  /*4170*/  IMAD R81, R84, R132, R15 ;  /* 0x0000008454517224 */ /* 0x000fe400078e020f */
[----:B------:R-:W-:-:S03]  /*4180*/  IMAD.WIDE.U32 R14, R14, 0xe0, R88 ;  /* 0x000000e00e0e7825 */ /* 0x000fc600078e0058 */
[----:B------:R0:W-:Y:S01]  /*4190*/  @P5 STG.E desc[UR14][R76.64], R81 ;  /* 0x000000514c005986 */ /* 0x0001e2000c10190e */
[----:B------:R-:W-:-:S13]  /*41a0*/  ISETP.GT.AND P5, PT, R148, RZ, P6 ;  /* 0x000000ff9400720c */ /* 0x000fda00037a4270 */
[----:B0-----:R-:W-:Y:S05]  /*41b0*/  @!P5 BRA `(.L_x_69) ;  /* 0x000000000004d947 */ /* 0x001fea0003800000 */
[----:B------:R0:W5:Y:S02]  /*41c0*/  LDG.E.LTC128B R6, desc[UR14][R122.64] ;  /* 0x0000000e7a067981 */ /* 0x000164000c1e1920 */
.L_x_69:
[----:B------:R-:W-:Y:S05]  /*41d0*/  BSYNC B1 ;  /* 0x0000000000017941 */ /* 0x000fea0003800000 */
.L_x_68:
        /* <DEDUP_REMOVED lines=8> */
.L_x_71:
[----:B------:R-:W-:Y:S05]  /*4260*/  BSYNC B1 ;  /* 0x0000000000017941 */ /* 0x000fea0003800000 */
.L_x_70:
[----:B-----5:R-:W-:Y:S01]  /*4270*/  IMAD R79, R6, R133, RZ ;  /* 0x00000085064f7224 */ /* 0x020fe200078e02ff */
[----:B------:R-:W-:Y:S03]  /*4280*/  BSSY B1, `(.L_x_72) ;  /* 0x0000006000017945 */ /* 0x000fe60003800000 */
[----:B------:R-:W-:-:S05]  /*4290*/  IMAD R79, R86, R132, R79 ;  /* 0x00000084564f7224 */ /* 0x000fca00078e024f */
[----:B------:R0:W-:Y:S01]  /*42a0*/  @P5 STG.E desc[UR14][R76.64+0x20], R79 ;  /* 0x0000204f4c005986 */ /* 0x0001e2000c10190e */
[----:B------:R-:W-:-:S13]  /*42b0*/  ISETP.GT.AND P5, PT, R148, 0x8, P6 ;  /* 0x000000089400780c */ /* 0x000fda00037a4270 */
[----:B0-----:R-:W-:Y:S05]  /*42c0*/  @!P5 BRA `(.L_x_73) ;  /* 0x000000000004d947 */ /* 0x001fea0003800000 */
[----:B------:R0:W5:Y:S02]  /*42d0*/  LDG.E.LTC128B R6, desc[UR14][R16.64+0x20] ;  /* 0x0000200e10067981 */ /* 0x000164000c1e1920 */
.L_x_73:
[----:B------:R-:W-:Y:S05]  /*42e0*/  BSYNC B1 ;  /* 0x0000000000017941 */ /* 0x000fea0003800000 */
.L_x_72:
[----:B-----5:R-:W-:Y:S01]  /*42f0*/  IMAD R78, R6, R133, RZ ;  /* 0x00000085064e7224 */ /* 0x020fe200078e02ff */
[----:B------:R-:W-:Y:S03]  /*4300*/  BSSY B1, `(.L_x_74) ;  /* 0x0000006000017945 */ /* 0x000fe60003800000 */
[----:B------:R-:W-:-:S05]  /*4310*/  IMAD R87, R87, R132, R78 ;  /* 0x0000008457577224 */ /* 0x000fca00078e024e */
[----:B------:R0:W-:Y:S01]  /*4320*/  @P5 STG.E desc[UR14][R14.64+0x20], R87 ;  /* 0x000020570e005986 */ /* 0x0001e2000c10190e */
[----:B------:R-:W-:-:S13]  /*4330*/  ISETP.GT.AND P5, PT, R148, 0x80, P0 ;  /* 0x000000809400780c */ /* 0x000fda00007a4270 */
[----:B0-----:R-:W-:Y:S05]  /*4340*/  @!P5 BRA `(.L_x_75) ;  /* 0x000000000004d947 */ /* 0x001fea0003800000 */
[----:B------:R0:W5:Y:S02]  /*4350*/  LDG.E.LTC128B R6, desc[UR14][R20.64+0x200] ;  /* 0x0002000e14067981 */ /* 0x000164000c1e1920 */
.L_x_75:
[----:B------:R-:W-:Y:S05]  /*4360*/  BSYNC B1 ;  /* 0x0000000000017941 */ /* 0x000fea0003800000 */
.L_x_74:
[----:B-----5:R-:W-:Y:S01]  /*4370*/  IMAD R79, R6, R133, RZ ;  /* 0x00000085064f7224 */ /* 0x020fe200078e02ff */
[----:B------:R-:W-:Y:S03]  /*4380*/  BSSY B1, `(.L_x_76) ;  /* 0x0000007000017945 */ /* 0x000fe60003800000 */
[----:B------:R-:W-:-:S05]  /*4390*/  IMAD R79, R24, R132, R79 ;  /* 0x00000084184f7224 */ /* 0x000fca00078e024f */
[----:B------:R0:W-:Y:S01]  /*43a0*/  @P5 STG.E desc[UR14][R10.64+0x200], R79 ;  /* 0x0002004f0a005986 */ /* 0x0001e2000c10190e */
[----:B------:R-:W-:-:S04]  /*43b0*/  LOP3.LUT P5, RZ, R150, 0x2, RZ, 0xc0, !PT ;  /* 0x0000000296ff7812 */ /* 0x000fc800078ac0ff */
[----:B------:R-:W-:-:S13]  /*43c0*/  ISETP.GT.AND P5, PT, R148, 0x80, P5 ;  /* 0x000000809400780c */ /* 0x000fda0002fa4270 */
[----:B0-----:R-:W-:Y:S05]  /*43d0*/  @!P5 BRA `(.L_x_77) ;  /* 0x000000000004d947 */ /* 0x001fea0003800000 */
[----:B------:R0:W5:Y:S02]  /*43e0*/  LDG.E.LTC128B R6, desc[UR14][R18.64+0x200] ;  /* 0x0002000e12067981 */ /* 0x000164000c1e1920 */
.L_x_77:
[----:B------:R-:W-:Y:S05]  /*43f0*/  BSYNC B1 ;  /* 0x0000000000017941 */ /* 0x000fea0003800000 */
.L_x_76:
[----:B-----5:R-:W-:Y:S01]  /*4400*/  IMAD R24, R6, R133, RZ ;  /* 0x0000008506187224 */ /* 0x020fe200078e02ff */
[----:B------:R-:W-:Y:S01]  /*4410*/  ISETP.GT.AND P0, PT, R148, 0x88, P0 ;  /* 0x000000889400780c */ /* 0x000fe20000704270 */
[----:B------:R-:W-:Y:S02]  /*4420*/  BSSY B1, `(.L_x_78) ;  /* 0x0000005000017945 */ /* 0x000fe40003800000 */
[----:B------:R-:W-:-:S05]  /*4430*/  IMAD R25, R25, R132, R24 ;  /* 0x0000008419197224 */ /* 0x000fca00078e0218 */
[----:B------:R0:W-:Y:S05]  /*4440*/  @P5 STG.E desc[UR14][R88.64+0x200], R25 ;  /* 0x0002001958005986 */ /* 0x0001ea000c10190e */
[----:B------:R-:W-:Y:S05]  /*4450*/  @!P0 BRA `(.L_x_79) ;  /* 0x0000000000048947 */ /* 0x000fea0003800000 */
[----:B------:R0:W5:Y:S02]  /*4460*/  LDG.E.LTC128B R6, desc[UR14][R20.64+0x220] ;  /* 0x0002200e14067981 */ /* 0x000164000c1e1920 */
.L_x_79:
[----:B------:R-:W-:Y:S05]  /*4470*/  BSYNC B1 ;  /* 0x0000000000017941 */ /* 0x000fea0003800000 */
.L_x_78:
[----:B0----5:R-:W-:Y:S01]  /*4480*/  IMAD R21, R6, R133, RZ ;  /* 0x0000008506157224 */ /* 0x021fe200078e02ff */
[----:B------:R-:W-:Y:S01]  /*4490*/  LOP3.LUT P5, RZ, R150, 0x2, RZ, 0xc0, !PT ;  /* 0x0000000296ff7812 */ /* 0x000fe200078ac0ff */
[----:B------:R-:W-:Y:S02]  /*44a0*/  BSSY B1, `(.L_x_80) ;  /* 0x0000006000017945 */ /* 0x000fe40003800000 */
[----:B------:R-:W-:-:S05]  /*44b0*/  IMAD R21, R26, R132, R21 ;  /* 0x000000841a157224 */ /* 0x000fca00078e0215 */
[----:B------:R0:W-:Y:S01]  /*44c0*/  @P0 STG.E desc[UR14][R10.64+0x220], R21 ;  /* 0x000220150a000986 */ /* 0x0001e2000c10190e */
[----:B------:R-:W-:-:S13]  /*44d0*/  ISETP.GT.AND P0, PT, R148, 0x88, P5 ;  /* 0x000000889400780c */ /* 0x000fda0002f04270 */
[----:B0-----:R-:W-:Y:S05]  /*44e0*/  @!P0 BRA `(.L_x_81) ;  /* 0x0000000000048947 */ /* 0x001fea0003800000 */
[----:B------:R0:W5:Y:S02]  /*44f0*/  LDG.E.LTC128B R6, desc[UR14][R18.64+0x220] ;  /* 0x0002200e12067981 */ /* 0x000164000c1e1920 */
.L_x_81:
[----:B------:R-:W-:Y:S05]  /*4500*/  BSYNC B1 ;  /* 0x0000000000017941 */ /* 0x000fea0003800000 */
.L_x_80:
[----:B-----5:R-:W-:Y:S01]  /*4510*/  IMAD R10, R6, R133, RZ ;  /* 0x00000085060a7224 */ /* 0x020fe200078e02ff */
[----:B------:R-:W-:Y:S01]  /*4520*/  LOP3.LUT P5, RZ, R150, 0x4, RZ, 0xc0, !PT ;  /* 0x0000000496ff7812 */ /* 0x000fe200078ac0ff */
[----:B------:R-:W-:Y:S02]  /*4530*/  BSSY B1, `(.L_x_82) ;  /* 0x0000006000017945 */ /* 0x000fe40003800000 */
[----:B------:R-:W-:-:S05]  /*4540*/  IMAD R27, R27, R132, R10 ;  /* 0x000000841b1b7224 */ /* 0x000fca00078e020a */
[----:B------:R0:W-:Y:S01]  /*4550*/  @P0 STG.E desc[UR14][R88.64+0x220], R27 ;  /* 0x0002201b58000986 */ /* 0x0001e2000c10190e */
[----:B------:R-:W-:-:S13]  /*4560*/  ISETP.GT.AND P0, PT, R148, 0x80, P5 ;  /* 0x000000809400780c */ /* 0x000fda0002f04270 */
[----:B0-----:R-:W-:Y:S05]  /*4570*/  @!P0 BRA `(.L_x_83) ;  /* 0x0000000000048947 */ /* 0x001fea0003800000 */
[----:B------:R0:W5:Y:S02]  /*4580*/  LDG.E.LTC128B R6, desc[UR14][R56.64+0x200] ;  /* 0x0002000e38067981 */ /* 0x000164000c1e1920 */
.L_x_83:
[----:B------:R-:W-:Y:S05]  /*4590*/  BSYNC B1 ;  /* 0x0000000000017941 */ /* 0x000fea0003800000 */
.L_x_82:
[----:B-----5:R-:W-:Y:S01]  /*45a0*/  IMAD R11, R6, R133, RZ ;  /* 0x00000085060b7224 */ /* 0x020fe200078e02ff */
[----:B------:R-:W-:Y:S03]  /*45b0*/  BSSY B1, `(.L_x_84) ;  /* 0x0000006000017945 */ /* 0x000fe60003800000 */
[----:B------:R-:W-:-:S05]  /*45c0*/  IMAD R11, R28, R132, R11 ;  /* 0x000000841c0b7224 */ /* 0x000fca00078e020b */
[----:B------:R0:W-:Y:S01]  /*45d0*/  @P0 STG.E desc[UR14][R58.64+0x200], R11 ;  /* 0x0002000b3a000986 */ /* 0x0001e2000c10190e */
[----:B------:R-:W-:-:S13]  /*45e0*/  ISETP.GT.AND P0, PT, R148, 0x80, P4 ;  /* 0x000000809400780c */ /* 0x000fda0002704270 */
[----:B0-----:R-:W-:Y:S05]  /*45f0*/  @!P0 BRA `(.L_x_85) ;  /* 0x0000000000048947 */ /* 0x001fea0003800000 */
[----:B------:R0:W5:Y:S02]  /*4600*/  LDG.E.LTC128B R6, desc[UR14][R60.64+0x200] ;  /* 0x0002000e3c067981 */ /* 0x000164000c1e1920 */
.L_x_85:
[----:B------:R-:W-:Y:S05]  /*4610*/  BSYNC B1 ;  /* 0x0000000000017941 */ /* 0x000fea0003800000 */
.L_x_84:
[----:B-----5:R-:W-:Y:S01]  /*4620*/  IMAD R10, R6, R133, RZ ;  /* 0x00000085060a7224 */ /* 0x020fe200078e02ff */
[----:B------:R-:W-:Y:S03]  /*4630*/  BSSY B1, `(.L_x_86) ;  /* 0x0000006000017945 */ /* 0x000fe60003800000 */
[----:B------:R-:W-:-:S05]  /*4640*/  IMAD R29, R29, R132, R10 ;  /* 0x000000841d1d7224 */ /* 0x000fca00078e020a */
[----:B------:R0:W-:Y:S01]  /*4650*/  @P0 STG.E desc[UR14][R22.64+0x200], R29 ;  /* 0x0002001d16000986 */ /* 0x0001e2000c10190e */
[----:B------:R-:W-:-:S13]  /*4660*/  ISETP.GT.AND P0, PT, R148, 0x88, P5 ;  /* 0x000000889400780c */ /* 0x000fda0002f04270 */
[----:B0-----:R-:W-:Y:S05]  /*4670*/  @!P0 BRA `(.L_x_87) ;  /* 0x0000000000048947 */ /* 0x001fea0003800000 */
[----:B------:R0:W5:Y:S02]  /*4680*/  LDG.E.LTC128B R6, desc[UR14][R56.64+0x220] ;  /* 0x0002200e38067981 */ /* 0x000164000c1e1920 */
.L_x_87:
[----:B------:R-:W-:Y:S05]  /*4690*/  BSYNC B1 ;  /* 0x0000000000017941 */ /* 0x000fea0003800000 */
.L_x_86:
[----:B-----5:R-:W-:Y:S01]  /*46a0*/  IMAD R11, R6, R133, RZ ;  /* 0x00000085060b7224 */ /* 0x020fe200078e02ff */
[----:B------:R-:W-:Y:S01]  /*46b0*/  ISETP.GT.AND P4, PT, R148, 0x88, P4 ;  /* 0x000000889400780c */ /* 0x000fe20002784270 */
[----:B------:R-:W-:Y:S02]  /*46c0*/  BSSY B1, `(.L_x_88) ;  /* 0x0000005000017945 */ /* 0x000fe40003800000 */
[----:B------:R-:W-:-:S05]  /*46d0*/  IMAD R11, R30, R132, R11 ;  /* 0x000000841e0b7224 */ /* 0x000fca00078e020b */
[----:B------:R0:W-:Y:S05]  /*46e0*/  @P0 STG.E desc[UR14][R90.64+0x220], R11 ;  /* 0x0002200b5a000986 */ /* 0x0001ea000c10190e */
[----:B------:R-:W-:Y:S05]  /*46f0*/  @!P4 BRA `(.L_x_89) ;  /* 0x000000000004c947 */ /* 0x000fea0003800000 */
[----:B------:R0:W5:Y:S02]  /*4700*/  LDG.E.LTC128B R6, desc[UR14][R60.64+0x220] ;  /* 0x0002200e3c067981 */ /* 0x000164000c1e1920 */
.L_x_89:
[----:B------:R-:W-:Y:S05]  /*4710*/  BSYNC B1 ;  /* 0x0000000000017941 */ /* 0x000fea0003800000 */
.L_x_88:
[----:B-----5:R-:W-:Y:S01]  /*4720*/  IMAD R10, R6, R133, RZ ;  /* 0x00000085060a7224 */ /* 0x020fe200078e02ff */
[----:B------:R-:W-:Y:S01]  /*4730*/  LOP3.LUT P5, RZ, R150, 0x10, RZ, 0xc0, !PT ;  /* 0x0000001096ff7812 */ /* 0x000fe200078ac0ff */
[----:B------:R-:W-:Y:S02]  /*4740*/  BSSY B1, `(.L_x_90) ;  /* 0x0000006000017945 */ /* 0x000fe40003800000 */
[----:B------:R-:W-:Y:S01]  /*4750*/  IMAD R31, R31, R132, R10 ;  /* 0x000000841f1f7224 */ /* 0x000fe200078e020a */
[----:B------:R-:W-:-:S04]  /*4760*/  ISETP.GT.AND P0, PT, R148, 0x80, P5 ;  /* 0x000000809400780c */ /* 0x000fc80002f04270 */
[----:B------:R0:W-:Y:S09]  /*4770*/  @P4 STG.E desc[UR14][R22.64+0x220], R31 ;  /* 0x0002201f16004986 */ /* 0x0001f2000c10190e */
[----:B------:R-:W-:Y:S05]  /*4780*/  @!P0 BRA `(.L_x_91) ;  /* 0x0000000000048947 */ /* 0x000fea0003800000 */
[----:B------:R0:W5:Y:S02]  /*4790*/  LDG.E.LTC128B R6, desc[UR14][R92.64+0x200] ;  /* 0x0002000e5c067981 */ /* 0x000164000c1e1920 */
.L_x_91:
[----:B------:R-:W-:Y:S05]  /*47a0*/  BSYNC B1 ;  /* 0x0000000000017941 */ /* 0x000fea0003800000 */
.L_x_90:
        /* <DEDUP_REMOVED lines=8> */
.L_x_93:
[----:B------:R-:W-:Y:S05]  /*4830*/  BSYNC B1 ;  /* 0x0000000000017941 */ /* 0x000fea0003800000 */
.L_x_92:
[----:B-----5:R-:W-:Y:S01]  /*4840*/  IMAD R10, R6, R133, RZ ;  /* 0x00000085060a7224 */ /* 0x020fe200078e02ff */
[----:B------:R-:W-:Y:S03]  /*4850*/  BSSY B1, `(.L_x_94) ;  /* 0x0000006000017945 */ /* 0x000fe60003800000 */
[----:B------:R-:W-:-:S05]  /*4860*/  IMAD R33, R33, R132, R10 ;  /* 0x0000008421217224 */ /* 0x000fca00078e020a */
[----:B------:R0:W-:Y:S01]  /*4870*/  @P0 STG.E desc[UR14][R94.64+0x200], R33 ;  /* 0x000200215e000986 */ /* 0x0001e2000c10190e */
[----:B------:R-:W-:-:S13]  /*4880*/  ISETP.GT.AND P0, PT, R148, 0x88, P5 ;  /* 0x000000889400780c */ /* 0x000fda0002f04270 */
[----:B0-----:R-:W-:Y:S05]  /*4890*/  @!P0 BRA `(.L_x_95) ;  /* 0x0000000000048947 */ /* 0x001fea0003800000 */
[----:B------:R0:W5:Y:S02]  /*48a0*/  LDG.E.LTC128B R6, desc[UR14][R92.64+0x220] ;  /* 0x0002200e5c067981 */ /* 0x000164000c1e1920 */
.L_x_95:
[----:B------:R-:W-:Y:S05]  /*48b0*/  BSYNC B1 ;  /* 0x0000000000017941 */ /* 0x000fea0003800000 */
.L_x_94:
[----:B-----5:R-:W-:Y:S01]  /*48c0*/  IMAD R11, R6, R133, RZ ;  /* 0x00000085060b7224 */ /* 0x020fe200078e02ff */
[----:B------:R-:W-:Y:S03]  /*48d0*/  BSSY B1, `(.L_x_96) ;  /* 0x0000006000017945 */ /* 0x000fe60003800000 */
[----:B------:R-:W-:-:S05]  /*48e0*/  IMAD R11, R34, R132, R11 ;  /* 0x00000084220b7224 */ /* 0x000fca00078e020b */
[----:B------:R0:W-:Y:S01]  /*48f0*/  @P0 STG.E desc[UR14][R96.64+0x220], R11 ;  /* 0x0002200b60000986 */ /* 0x0001e2000c10190e */
[----:B------:R-:W-:-:S13]  /*4900*/  ISETP.GT.AND P0, PT, R148, 0x88, P4 ;  /* 0x000000889400780c */ /* 0x000fda0002704270 */
[----:B0-----:R-:W-:Y:S05]  /*4910*/  @!P0 BRA `(.L_x_97) ;  /* 0x0000000000048947 */ /* 0x001fea0003800000 */
[----:B------:R0:W5:Y:S02]  /*4920*/  LDG.E.LTC128B R6, desc[UR14][R62.64+0x220] ;  /* 0x0002200e3e067981 */ /* 0x000164000c1e1920 */
.L_x_97:
[----:B------:R-:W-:Y:S05]  /*4930*/  BSYNC B1 ;  /* 0x0000000000017941 */ /* 0x000fea0003800000 */
.L_x_96:
        /* <DEDUP_REMOVED lines=8> */
.L_x_99:
[----:B------:R-:W-:Y:S05]  /*49c0*/  BSYNC B1 ;  /* 0x0000000000017941 */ /* 0x000fea0003800000 */
.L_x_98:
        /* <DEDUP_REMOVED lines=8> */
.L_x_101:
[----:B------:R-:W-:Y:S05]  /*4a50*/  BSYNC B1 ;  /* 0x0000000000017941 */ /* 0x000fea0003800000 */
.L_x_100:
[----:B-----5:R-:W-:Y:S01]  /*4a60*/  IMAD R10, R6, R133, RZ ;  /* 0x00000085060a7224 */ /* 0x020fe200078e02ff */
[----:B------:R-:W-:Y:S03]  /*4a70*/  BSSY B1, `(.L_x_102) ;  /* 0x0000006000017945 */ /* 0x000fe60003800000 */
[----:B------:R-:W-:-:S05]  /*4a80*/  IMAD R37, R37, R132, R10 ;  /* 0x0000008425257224 */ /* 0x000fca00078e020a */
[----:B------:R0:W-:Y:S01]  /*4a90*/  @P0 STG.E desc[UR14][R102.64+0x200], R37 ;  /* 0x0002002566000986 */ /* 0x0001e2000c10190e */
[----:B------:R-:W-:-:S13]  /*4aa0*/  ISETP.GT.AND P0, PT, R148, 0x88, P5 ;  /* 0x000000889400780c */ /* 0x000fda0002f04270 */
[----:B0-----:R-:W-:Y:S05]  /*4ab0*/  @!P0 BRA `(.L_x_103) ;  /* 0x0000000000048947 */ /* 0x001fea0003800000 */
[----:B------:R0:W5:Y:S02]  /*4ac0*/  LDG.E.LTC128B R6, desc[UR14][R100.64+0x220] ;  /* 0x0002200e64067981 */ /* 0x000164000c1e1920 */
.L_x_103:
[----:B------:R-:W-:Y:S05]  /*4ad0*/  BSYNC B1 ;  /* 0x0000000000017941 */ /* 0x000fea0003800000 */
.L_x_102:
[----:B-----5:R-:W-:Y:S01]  /*4ae0*/  IMAD R11, R6, R133, RZ ;  /* 0x00000085060b7224 */ /* 0x020fe200078e02ff */
[----:B------:R-:W-:Y:S03]  /*4af0*/  BSSY B1, `(.L_x_104) ;  /* 0x0000006000017945 */ /* 0x000fe60003800000 */
[----:B------:R-:W-:-:S05]  /*4b00*/  IMAD R11, R38, R132, R11 ;  /* 0x00000084260b7224 */ /* 0x000fca00078e020b */
[----:B------:R0:W-:Y:S01]  /*4b10*/  @P0 STG.E desc[UR14][R118.64+0x220], R11 ;  /* 0x0002200b76000986 */ /* 0x0001e2000c10190e */
[----:B------:R-:W-:-:S13]  /*4b20*/  ISETP.GT.AND P0, PT, R148, 0x88, P4 ;  /* 0x000000889400780c */ /* 0x000fda0002704270 */
[----:B0-----:R-:W-:Y:S05]  /*4b30*/  @!P0 BRA `(.L_x_105) ;  /* 0x0000000000048947 */ /* 0x001fea0003800000 */
[----:B------:R0:W5:Y:S02]  /*4b40*/  LDG.E.LTC128B R6, desc[UR14][R98.64+0x220] ;  /* 0x0002200e62067981 */ /* 0x000164000c1e1920 */
.L_x_105:
[----:B------:R-:W-:Y:S05]  /*4b50*/  BSYNC B1 ;  /* 0x0000000000017941 */ /* 0x000fea0003800000 */
.L_x_104:
        /* <DEDUP_REMOVED lines=8> */
.L_x_107:
[----:B------:R-:W-:Y:S05]  /*4be0*/  BSYNC B1 ;  /* 0x0000000000017941 */ /* 0x000fea0003800000 */
.L_x_106:
[----:B-----5:R-:W-:Y:S01]  /*4bf0*/  IMAD R11, R6, R133, RZ ;  /* 0x00000085060b7224 */ /* 0x020fe200078e02ff */
[----:B------:R-:W-:Y:S01]  /*4c00*/  ISETP.NE.AND P4, PT, R104, RZ, PT ;  /* 0x000000ff6800720c */ /* 0x000fe20003f85270 */
[----:B------:R-:W-:Y:S02]  /*4c10*/  BSSY B1, `(.L_x_108) ;  /* 0x0000006000017945 */ /* 0x000fe40003800000 */
[----:B------:R-:W-:-:S05]  /*4c20*/  IMAD R11, R40, R132, R11 ;  /* 0x00000084280b7224 */ /* 0x000fca00078e020b */
[----:B------:R0:W-:Y:S01]  /*4c30*/  @P0 STG.E desc[UR14][R64.64+0x200], R11 ;  /* 0x0002000b40000986 */ /* 0x0001e2000c10190e */
[----:B------:R-:W-:-:S13]  /*4c40*/  ISETP.GT.AND P0, PT, R148, 0x80, P4 ;  /* 0x000000809400780c */ /* 0x000fda0002704270 */
[----:B0-----:R-:W-:Y:S05]  /*4c50*/  @!P0 BRA `(.L_x_109) ;  /* 0x0000000000048947 */ /* 0x001fea0003800000 */
[----:B------:R0:W5:Y:S02]  /*4c60*/  LDG.E.LTC128B R6, desc[UR14][R106.64+0x200] ;  /* 0x0002000e6a067981 */ /* 0x000164000c1e1920 */
.L_x_109:
[----:B------:R-:W-:Y:S05]  /*4c70*/  BSYNC B1 ;  /* 0x0000000000017941 */ /* 0x000fea0003800000 */
.L_x_108:
[----:B-----5:R-:W-:Y:S01]  /*4c80*/  IMAD R10, R6, R133, RZ ;  /* 0x00000085060a7224 */ /* 0x020fe200078e02ff */
[----:B------:R-:W-:Y:S03]  /*4c90*/  BSSY B1, `(.L_x_110) ;  /* 0x0000006000017945 */ /* 0x000fe60003800000 */
[----:B------:R-:W-:-:S05]  /*4ca0*/  IMAD R41, R41, R132, R10 ;  /* 0x0000008429297224 */ /* 0x000fca00078e020a */
[----:B------:R0:W-:Y:S01]  /*4cb0*/  @P0 STG.E desc[UR14][R66.64+0x200], R41 ;  /* 0x0002002942000986 */ /* 0x0001e2000c10190e */
[----:B------:R-:W-:-:S13]  /*4cc0*/  ISETP.GT.AND P0, PT, R148, 0x88, P5 ;  /* 0x000000889400780c */ /* 0x000fda0002f04270 */
[----:B0-----:R-:W-:Y:S05]  /*4cd0*/  @!P0 BRA `(.L_x_111) ;  /* 0x0000000000048947 */ /* 0x001fea0003800000 */
[----:B------:R0:W5:Y:S02]  /*4ce0*/  LDG.E.LTC128B R6, desc[UR14][R108.64+0x220] ;  /* 0x0002200e6c067981 */ /* 0x000164000c1e1920 */
.L_x_111:
[----:B------:R-:W-:Y:S05]  /*4cf0*/  BSYNC B1 ;  /* 0x0000000000017941 */ /* 0x000fea0003800000 */
.L_x_110:
[----:B-----5:R-:W-:Y:S01]  /*4d00*/  IMAD R11, R6, R133, RZ ;  /* 0x00000085060b7224 */ /* 0x020fe200078e02ff */
[----:B------:R-:W-:Y:S03]  /*4d10*/  BSSY B1, `(.L_x_112) ;  /* 0x0000006000017945 */ /* 0x000fe60003800000 */
[----:B------:R-:W-:-:S05]  /*4d20*/  IMAD R11, R42, R132, R11 ;  /* 0x000000842a0b7224 */ /* 0x000fca00078e020b */
[----:B------:R0:W-:Y:S01]  /*4d30*/  @P0 STG.E desc[UR14][R64.64+0x220], R11 ;  /* 0x0002200b40000986 */ /* 0x0001e2000c10190e */
[----:B------:R-:W-:-:S13]  /*4d40*/  ISETP.GT.AND P0, PT, R148, 0x88, P4 ;  /* 0x000000889400780c */ /* 0x000fda0002704270 */
[----:B0-----:R-:W-:Y:S05]  /*4d50*/  @!P0 BRA `(.L_x_113) ;  /* 0x0000000000048947 */ /* 0x001fea0003800000 */
[----:B------:R0:W5:Y:S02]  /*4d60*/  LDG.E.LTC128B R6, desc[UR14][R106.64+0x220] ;  /* 0x0002200e6a067981 */ /* 0x000164000c1e1920 */
.L_x_113:
[----:B------:R-:W-:Y:S05]  /*4d70*/  BSYNC B1 ;  /* 0x0000000000017941 */ /* 0x000fea0003800000 */
.L_x_112:
[----:B-----5:R-:W-:Y:S01]  /*4d80*/  IMAD R10, R6, R133, RZ ;  /* 0x00000085060a7224 */ /* 0x020fe200078e02ff */
[----:B------:R-:W-:Y:S03]  /*4d90*/  BSSY B1, `(.L_x_114) ;  /* 0x0000006000017945 */ /* 0x000fe60003800000 */
[----:B------:R-:W-:-:S05]  /*4da0*/  IMAD R43, R43, R132, R10 ;  /* 0x000000842b2b7224 */ /* 0x000fca00078e020a */
[----:B------:R0:W-:Y:S01]  /*4db0*/  @P0 STG.E desc[UR14][R66.64+0x220], R43 ;  /* 0x0002202b42000986 */ /* 0x0001e2000c10190e */
[----:B------:R-:W-:-:S13]  /*4dc0*/  ISETP.GT.AND P0, PT, R148, 0x80, P3 ;  /* 0x000000809400780c */ /* 0x000fda0001f04270 */
[----:B0-----:R-:W-:Y:S05]  /*4dd0*/  @!P0 BRA `(.L_x_115) ;  /* 0x0000000000048947 */ /* 0x001fea0003800000 */
[----:B------:R0:W5:Y:S02]  /*4de0*/  LDG.E.LTC128B R6, desc[UR14][R112.64+0x200] ;  /* 0x0002000e70067981 */ /* 0x000164000c1e1920 */
.L_x_115:
[----:B------:R-:W-:Y:S05]  /*4df0*/  BSYNC B1 ;  /* 0x0000000000017941 */ /* 0x000fea0003800000 */
.L_x_114:
        /* <DEDUP_REMOVED lines=8> */
.L_x_117:
[----:B------:R-:W-:Y:S05]  /*4e80*/  BSYNC B1 ;  /* 0x0000000000017941 */ /* 0x000fea0003800000 */
.L_x_116:
[----:B-----5:R-:W-:Y:S01]  /*4e90*/  IMAD R10, R6, R133, RZ ;  /* 0x00000085060a7224 */ /* 0x020fe200078e02ff */
[----:B------:R-:W-:Y:S01]  /*4ea0*/  ISETP.GT.AND P3, PT, R148, 0x88, P3 ;  /* 0x000000889400780c */ /* 0x000fe20001f64270 */
[----:B------:R-:W-:Y:S02]  /*4eb0*/  BSSY B1, `(.L_x_118) ;  /* 0x0000005000017945 */ /* 0x000fe40003800000 */
[----:B------:R-:W-:-:S05]  /*4ec0*/  IMAD R45, R45, R132, R10 ;  /* 0x000000842d2d7224 */ /* 0x000fca00078e020a */
[----:B------:R0:W-:Y:S05]  /*4ed0*/  @P0 STG.E desc[UR14][R70.64+0x200], R45 ;  /* 0x0002002d46000986 */ /* 0x0001ea000c10190e */
[----:B------:R-:W-:Y:S05]  /*4ee0*/  @!P3 BRA `(.L_x_119) ;  /* 0x000000000004b947 */ /* 0x000fea0003800000 */
[----:B------:R0:W5:Y:S02]  /*4ef0*/  LDG.E.LTC128B R6, desc[UR14][R112.64+0x220] ;  /* 0x0002200e70067981 */ /* 0x000164000c1e1920 */
.L_x_119:
[----:B------:R-:W-:Y:S05]  /*4f00*/  BSYNC B1 ;  /* 0x0000000000017941 */ /* 0x000fea0003800000 */
.L_x_118:
[----:B-----5:R-:W-:Y:S01]  /*4f10*/  IMAD R11, R6, R133, RZ ;  /* 0x00000085060b7224 */ /* 0x020fe200078e02ff */
[----:B------:R-:W-:Y:S01]  /*4f20*/  ISETP.GT.AND P0, PT, R148, 0x88, P4 ;  /* 0x000000889400780c */ /* 0x000fe20002704270 */
[----:B------:R-:W-:Y:S02]  /*4f30*/  BSSY B1, `(.L_x_120) ;  /* 0x0000005000017945 */ /* 0x000fe40003800000 */
[----:B------:R-:W-:-:S05]  /*4f40*/  IMAD R11, R46, R132, R11 ;  /* 0x000000842e0b7224 */ /* 0x000fca00078e020b */
[----:B------:R0:W-:Y:S05]  /*4f50*/  @P3 STG.E desc[UR14][R68.64+0x220], R11 ;  /* 0x0002200b44003986 */ /* 0x0001ea000c10190e */
[----:B------:R-:W-:Y:S05]  /*4f60*/  @!P0 BRA `(.L_x_121) ;  /* 0x0000000000048947 */ /* 0x000fea0003800000 */
[----:B------:R0:W5:Y:S02]  /*4f70*/  LDG.E.LTC128B R6, desc[UR14][R110.64+0x220] ;  /* 0x0002200e6e067981 */ /* 0x000164000c1e1920 */
.L_x_121:
[----:B------:R-:W-:Y:S05]  /*4f80*/  BSYNC B1 ;  /* 0x0000000000017941 */ /* 0x000fea0003800000 */
.L_x_120:
[----:B-----5:R-:W-:Y:S01]  /*4f90*/  IMAD R10, R6, R133, RZ ;  /* 0x00000085060a7224 */ /* 0x020fe200078e02ff */
[----:B------:R-:W-:Y:S01]  /*4fa0*/  ISETP.GT.AND P3, PT, R148, 0x80, P2 ;  /* 0x000000809400780c */ /* 0x000fe20001764270 */
[----:B------:R-:W-:Y:S02]  /*4fb0*/  BSSY B1, `(.L_x_122) ;  /* 0x0000005000017945 */ /* 0x000fe40003800000 */
[----:B------:R-:W-:-:S05]  /*4fc0*/  IMAD R47, R47, R132, R10 ;  /* 0x000000842f2f7224 */ /* 0x000fca00078e020a */
[----:B------:R0:W-:Y:S05]  /*4fd0*/  @P0 STG.E desc[UR14][R70.64+0x220], R47 ;  /* 0x0002202f46000986 */ /* 0x0001ea000c10190e */
[----:B------:R-:W-:Y:S05]  /*4fe0*/  @!P3 BRA `(.L_x_123) ;  /* 0x000000000004b947 */ /* 0x000fea0003800000 */
[----:B------:R0:W5:Y:S02]  /*4ff0*/  LDG.E.LTC128B R6, desc[UR14][R128.64+0x200] ;  /* 0x0002000e80067981 */ /* 0x000164000c1e1920 */
.L_x_123:
[----:B------:R-:W-:Y:S05]  /*5000*/  BSYNC B1 ;  /* 0x0000000000017941 */ /* 0x000fea0003800000 */
.L_x_122:
[----:B0----5:R-:W-:Y:S01]  /*5010*/  IMAD R11, R6, R133, RZ ;  /* 0x00000085060b7224 */ /* 0x021fe200078e02ff */
[----:B------:R-:W-:Y:S01]  /*5020*/  ISETP.NE.AND P4, PT, R80, RZ, PT ;  /* 0x000000ff5000720c */ /* 0x000fe20003f85270 */
[----:B------:R-:W-:Y:S02]  /*5030*/  BSSY B1, `(.L_x_124) ;  /* 0x0000006000017945 */ /* 0x000fe40003800000 */
[----:B------:R-:W-:Y:S01]  /*5040*/  IMAD R11, R48, R132, R11 ;  /* 0x00000084300b7224 */ /* 0x000fe200078e020b */
[----:B------:R-:W-:-:S04]  /*5050*/  ISETP.GT.AND P0, PT, R148, 0x80, P4 ;  /* 0x000000809400780c */ /* 0x000fc80002704270 */
[----:B------:R0:W-:Y:S09]  /*5060*/  @P3 STG.E desc[UR14][R72.64+0x200], R11 ;  /* 0x0002000b48003986 */ /* 0x0001f2000c10190e */
[----:B------:R-:W-:Y:S05]  /*5070*/  @!P0 BRA `(.L_x_125) ;  /* 0x0000000000048947 */ /* 0x000fea0003800000 */
[----:B------:R0:W5:Y:S02]  /*5080*/  LDG.E.LTC128B R6, desc[UR14][R130.64+0x200] ;  /* 0x0002000e82067981 */ /* 0x000164000c1e1920 */
.L_x_125:
[----:B------:R-:W-:Y:S05]  /*5090*/  BSYNC B1 ;  /* 0x0000000000017941 */ /* 0x000fea0003800000 */
.L_x_124:
[----:B-----5:R-:W-:Y:S01]  /*50a0*/  IMAD R10, R6, R133, RZ ;  /* 0x00000085060a7224 */ /* 0x020fe200078e02ff */
[----:B------:R-:W-:Y:S01]  /*50b0*/  ISETP.GT.AND P2, PT, R148, 0x88, P2 ;  /* 0x000000889400780c */ /* 0x000fe20001744270 */
[----:B------:R-:W-:Y:S02]  /*50c0*/  BSSY B1, `(.L_x_126) ;  /* 0x0000005000017945 */ /* 0x000fe40003800000 */
[----:B------:R-:W-:-:S05]  /*50d0*/  IMAD R49, R49, R132, R10 ;  /* 0x0000008431317224 */ /* 0x000fca00078e020a */
[----:B------:R0:W-:Y:S05]  /*50e0*/  @P0 STG.E desc[UR14][R74.64+0x200], R49 ;  /* 0x000200314a000986 */ /* 0x0001ea000c10190e */
[----:B------:R-:W-:Y:S05]  /*50f0*/  @!P2 BRA `(.L_x_127) ;  /* 0x000000000004a947 */ /* 0x000fea0003800000 */
[----:B------:R0:W5:Y:S02]  /*5100*/  LDG.E.LTC128B R6, desc[UR14][R128.64+0x220] ;  /* 0x0002200e80067981 */ /* 0x000164000c1e1920 */
.L_x_127:
[----:B------:R-:W-:Y:S05]  /*5110*/  BSYNC B1 ;  /* 0x0000000000017941 */ /* 0x000fea0003800000 */
.L_x_126:
[----:B0----5:R-:W-:Y:S01]  /*5120*/  IMAD R11, R6, R133, RZ ;  /* 0x00000085060b7224 */ /* 0x021fe200078e02ff */
[----:B------:R-:W-:Y:S01]  /*5130*/  ISETP.GT.AND P0, PT, R148, 0x88, P4 ;  /* 0x000000889400780c */ /* 0x000fe20002704270 */
[----:B------:R-:W-:Y:S02]  /*5140*/  BSSY B1, `(.L_x_128) ;  /* 0x0000005000017945 */ /* 0x000fe40003800000 */
[----:B------:R-:W-:-:S05]  /*5150*/  IMAD R11, R50, R132, R11 ;  /* 0x00000084320b7224 */ /* 0x000fca00078e020b */
[----:B------:R0:W-:Y:S05]  /*5160*/  @P2 STG.E desc[UR14][R72.64+0x220], R11 ;  /* 0x0002200b48002986 */ /* 0x0001ea000c10190e */
[----:B------:R-:W-:Y:S05]  /*5170*/  @!P0 BRA `(.L_x_129) ;  /* 0x0000000000048947 */ /* 0x000fea0003800000 */
[----:B------:R0:W5:Y:S02]  /*5180*/  LDG.E.LTC128B R6, desc[UR14][R130.64+0x220] ;  /* 0x0002200e82067981 */ /* 0x000164000c1e1920 */
.L_x_129:
[----:B------:R-:W-:Y:S05]  /*5190*/  BSYNC B1 ;  /* 0x0000000000017941 */ /* 0x000fea0003800000 */
.L_x_128:
[----:B-----5:R-:W-:Y:S01]  /*51a0*/  IMAD R10, R6, R133, RZ ;  /* 0x00000085060a7224 */ /* 0x020fe200078e02ff */
[----:B------:R-:W-:Y:S01]  /*51b0*/  ISETP.GT.AND P2, PT, R148, 0x80, P1 ;  /* 0x000000809400780c */ /* 0x000fe20000f44270 */
[----:B------:R-:W-:Y:S02]  /*51c0*/  BSSY B1, `(.L_x_130) ;  /* 0x0000005000017945 */ /* 0x000fe40003800000 */
[----:B------:R-:W-:-:S05]  /*51d0*/  IMAD R51, R51, R132, R10 ;  /* 0x0000008433337224 */ /* 0x000fca00078e020a */
[----:B------:R0:W-:Y:S05]  /*51e0*/  @P0 STG.E desc[UR14][R74.64+0x220], R51 ;  /* 0x000220334a000986 */ /* 0x0001ea000c10190e */
[----:B------:R-:W-:Y:S05]  /*51f0*/  @!P2 BRA `(.L_x_131) ;  /* 0x000000000004a947 */ /* 0x000fea0003800000 */
[----:B------:R0:W5:Y:S02]  /*5200*/  LDG.E.LTC128B R6, desc[UR14][R12.64+0x200] ;  /* 0x0002000e0c067981 */ /* 0x000164000c1e1920 */
.L_x_131:
[----:B------:R-:W-:Y:S05]  /*5210*/  BSYNC B1 ;  /* 0x0000000000017941 */ /* 0x000fea0003800000 */
.L_x_130:
[----:B0----5:R-:W-:Y:S01]  /*5220*/  IMAD R11, R6, R133, RZ ;  /* 0x00000085060b7224 */ /* 0x021fe200078e02ff */
[----:B------:R-:W-:Y:S01]  /*5230*/  ISETP.GT.AND P0, PT, R148, 0x80, P6 ;  /* 0x000000809400780c */ /* 0x000fe20003704270 */
[----:B------:R-:W-:Y:S02]  /*5240*/  BSSY B1, `(.L_x_132) ;  /* 0x0000005000017945 */ /* 0x000fe40003800000 */
[----:B------:R-:W-:-:S05]  /*5250*/  IMAD R11, R52, R132, R11 ;  /* 0x00000084340b7224 */ /* 0x000fca00078e020b */
[----:B------:R0:W-:Y:S05]  /*5260*/  @P2 STG.E desc[UR14][R76.64+0x200], R11 ;  /* 0x0002000b4c002986 */ /* 0x0001ea000c10190e */
[----:B------:R-:W-:Y:S05]  /*5270*/  @!P0 BRA `(.L_x_133) ;  /* 0x0000000000048947 */ /* 0x000fea0003800000 */
[----:B------:R0:W5:Y:S02]  /*5280*/  LDG.E.LTC128B R6, desc[UR14][R16.64+0x200] ;  /* 0x0002000e10067981 */ /* 0x000164000c1e1920 */
.L_x_133:
[----:B------:R-:W-:Y:S05]  /*5290*/  BSYNC B1 ;  /* 0x0000000000017941 */ /* 0x000fea0003800000 */
.L_x_132:
[----:B-----5:R-:W-:Y:S01]  /*52a0*/  IMAD R10, R6, R133, RZ ;  /* 0x00000085060a7224 */ /* 0x020fe200078e02ff */
[----:B------:R-:W-:Y:S01]  /*52b0*/  ISETP.GT.AND P1, PT, R148, 0x88, P1 ;  /* 0x000000889400780c */ /* 0x000fe20000f24270 */
[----:B------:R-:W-:Y:S02]  /*52c0*/  BSSY B1, `(.L_x_134) ;  /* 0x0000005000017945 */ /* 0x000fe40003800000 */
[----:B------:R-:W-:-:S05]  /*52d0*/  IMAD R53, R53, R132, R10 ;  /* 0x0000008435357224 */ /* 0x000fca00078e020a */
[----:B------:R0:W-:Y:S05]  /*52e0*/  @P0 STG.E desc[UR14][R14.64+0x200], R53 ;  /* 0x000200350e000986 */ /* 0x0001ea000c10190e */
[----:B------:R-:W-:Y:S05]  /*52f0*/  @!P1 BRA `(.L_x_135) ;  /* 0x0000000000049947 */ /* 0x000fea0003800000 */
[----:B------:R0:W5:Y:S02]  /*5300*/  LDG.E.LTC128B R6, desc[UR14][R12.64+0x220] ;  /* 0x0002200e0c067981 */ /* 0x000164000c1e1920 */
.L_x_135:
[----:B------:R-:W-:Y:S05]  /*5310*/  BSYNC B1 ;  /* 0x0000000000017941 */ /* 0x000fea0003800000 */
.L_x_134:
[----:B0----5:R-:W-:Y:S01]  /*5320*/  IMAD R11, R6, R133, RZ ;  /* 0x00000085060b7224 */ /* 0x021fe200078e02ff */
[----:B------:R-:W-:Y:S01]  /*5330*/  ISETP.GT.AND P0, PT, R148, 0x88, P6 ;  /* 0x000000889400780c */ /* 0x000fe20003704270 */
[----:B------:R-:W-:Y:S02]  /*5340*/  BSSY B1, `(.L_x_136) ;  /* 0x0000005000017945 */ /* 0x000fe40003800000 */
[----:B------:R-:W-:-:S05]  /*5350*/  IMAD R11, R54, R132, R11 ;  /* 0x00000084360b7224 */ /* 0x000fca00078e020b */
[----:B------:R0:W-:Y:S05]  /*5360*/  @P1 STG.E desc[UR14][R76.64+0x220], R11 ;  /* 0x0002200b4c001986 */ /* 0x0001ea000c10190e */
[----:B------:R-:W-:Y:S05]  /*5370*/  @!P0 BRA `(.L_x_137) ;  /* 0x0000000000048947 */ /* 0x000fea0003800000 */
[----:B------:R0:W5:Y:S02]  /*5380*/  LDG.E.LTC128B R6, desc[UR14][R16.64+0x220] ;  /* 0x0002200e10067981 */ /* 0x000164000c1e1920 */
.L_x_137:
[----:B------:R-:W-:Y:S05]  /*5390*/  BSYNC B1 ;  /* 0x0000000000017941 */ /* 0x000fea0003800000 */
.L_x_136:
[----:B-----5:R-:W-:-:S04]  /*53a0*/  IMAD R6, R6, R133, RZ ;  /* 0x0000008506067224 */ /* 0x020fc800078e02ff */
[----:B------:R-:W-:Y:S01]  /*53b0*/  IMAD R55, R55, R132, R6 ;  /* 0x0000008437377224 */ /* 0x000fe200078e0206 */
[----:B------:R-:W-:Y:S06]  /*53c0*/  @!P0 BRA `(.L_x_138) ;  /* 0x0000001000988947 */ /* 0x000fec0003800000 */
[----:B------:R0:W-:Y:S01]  /*53d0*/  STG.E desc[UR14][R14.64+0x220], R55 ;  /* 0x000220370e007986 */ /* 0x0001e2000c10190e */
[----:B------:R-:W-:Y:S05]  /*53e0*/  BRA `(.L_x_138) ;  /* 0x0000001000907947 */ /* 0x000fea0003800000 */
.L_x_27:
[----:B------:R-:W-:Y:S01]  /*53f0*/  ISETP.GT.AND P6, PT, R149, 0x1, PT ;  /* 0x000000019500780c */ /* 0x000fe20003fc4270 */
[----:B------:R-:W-:Y:S01]  /*5400*/  ULDC.64 UR8, c[0x0][0x6c0] ;  /* 0x0001b00000087ab9 */ /* 0x000fe20000000a00 */
[-C--:B--2---:R-:W-:Y:S01]  /*5410*/  IMAD R17, R56, R132.reuse, RZ ;  /* 0x0000008438117224 */ /* 0x084fe200078e02ff */
[----:B------:R-:W-:Y:S01]  /*5420*/  LEA R10, P3, R20, UR8, 0x2 ;  /* 0x00000008140a7c11 */ /* 0x000fe2000f8610ff */
[-C--:B------:R-:W-:Y:S01]  /*5430*/  IMAD R57, R57, R132.reuse, RZ ;  /* 0x0000008439397224 */ /* 0x080fe200078e02ff */
[----:B------:R-:W-:Y:S01]  /*5440*/  ISETP.GT.AND P1, PT, R148, RZ, P6 ;  /* 0x000000ff9400720c */ /* 0x000fe20003724270 */
[----:B------:R-:W-:Y:S01]  /*5450*/  IMAD R23, R15, 0x1c, RZ ;  /* 0x0000001c0f177824 */ /* 0x000fe200078e02ff */
[----:B------:R-:W-:Y:S01]  /*5460*/  LEA.HI.X R11, R20, UR9, R89, 0x2, P3 ;  /* 0x00000009140b7c11 */ /* 0x000fe200098f1459 */
[----:B------:R-:W-:Y:S01]  /*5470*/  IMAD R21, R58, R132, RZ ;  /* 0x000000843a157224 */ /* 0x000fe200078e02ff */
[C---:B------:R-:W-:Y:S01]  /*5480*/  LEA R12, P4, R14.reuse, R10, 0x2 ;  /* 0x0000000a0e0c7211 */ /* 0x040fe200078810ff */
[-C--:B------:R-:W-:Y:S01]  /*5490*/  IMAD R59, R59, R132.reuse, RZ ;  /* 0x000000843b3b7224 */ /* 0x080fe200078e02ff */
[C---:B------:R-:W-:Y:S01]  /*54a0*/  ISETP.GT.AND P5, PT, R149.reuse, 0x8, PT ;  /* 0x000000089500780c */ /* 0x040fe20003fa4270 */
[----:B------:R0:W-:Y:S01]  /*54b0*/  @P2 STG.E desc[UR14][R10.64], R17 ;  /* 0x000000110a002986 */ /* 0x0001e2000c10190e */
[----:B------:R-:W-:Y:S01]  /*54c0*/  LEA.HI.X R13, R14, R11, R15, 0x2, P4 ;  /* 0x0000000b0e0d7211 */ /* 0x000fe200020f140f */
[----:B------:R-:W-:Y:S01]  /*54d0*/  IMAD R15, R60, R132, RZ ;  /* 0x000000843c0f7224 */ /* 0x000fe200078e02ff */
[C---:B------:R-:W-:Y:S01]  /*54e0*/  ISETP.GT.AND P3, PT, R148.reuse, 0x8, P0 ;  /* 0x000000089400780c */ /* 0x040fe20000764270 */
[----:B------:R-:W-:Y:S01]  /*54f0*/  USHF.L.U32 UR8, UR6, 0x2, URZ ;  /* 0x0000000206087899 */ /* 0x000fe2000800063f */
[C---:B------:R-:W-:Y:S01]  /*5500*/  ISETP.GT.AND P2, PT, R148.reuse, 0x8, P6 ;  /* 0x000000089400780c */ /* 0x040fe20003744270 */
[----:B------:R1:W-:Y:S01]  /*5510*/  @P1 STG.E desc[UR14][R12.64], R57 ;  /* 0x000000390c001986 */ /* 0x0003e2000c10190e */
[----:B------:R-:W-:Y:S01]  /*5520*/  ISETP.GT.AND P1, PT, R148, RZ, P5 ;  /* 0x000000ff9400720c */ /* 0x000fe20002f24270 */
[----:B------:R-:W-:Y:S01]  /*5530*/  IMAD.WIDE.U32 R18, R14, 0x1c, R12 ;  /* 0x0000001c0e127825 */ /* 0x000fe200078e000c */
[----:B------:R-:W-:Y:S01]  /*5540*/  USHF.L.U64.HI UR7, UR6, 0x2, UR5 ;  /* 0x0000000206077899 */ /* 0x000fe20008010205 */
[----:B------:R-:W-:-:S02]  /*5550*/  ISETP.GT.AND P4, PT, R149, 0x9, PT ;  /* 0x000000099500780c */ /* 0x000fc40003f84270 */
[----:B------:R-:W-:Y:S02]  /*5560*/  IMAD.IADD R19, R23, 0x1, R19 ;  /* 0x0000000117137824 */ /* 0x000fe400078e0213 */
[-C--:B------:R-:W-:Y:S02]  /*5570*/  IMAD R61, R61, R132.reuse, RZ ;  /* 0x000000843d3d7224 */ /* 0x080fe400078e02ff */
[----:B------:R-:W-:Y:S01]  /*5580*/  @P3 STG.E desc[UR14][R10.64+0x20], R21 ;  /* 0x000020150a003986 */ /* 0x000fe2000c10190e */
[-C--:B0-----:R-:W-:Y:S01]  /*5590*/  IMAD R17, R62, R132.reuse, RZ ;  /* 0x000000843e117224 */ /* 0x081fe200078e02ff */
[----:B------:R-:W-:Y:S01]  /*55a0*/  ISETP.GT.AND P3, PT, R149, 0x11, PT ;  /* 0x000000119500780c */ /* 0x000fe20003f64270 */
[-C--:B------:R-:W-:Y:S01]  /*55b0*/  IMAD R63, R63, R132.reuse, RZ ;  /* 0x000000843f3f7224 */ /* 0x080fe200078e02ff */
[----:B------:R-:W-:Y:S01]  /*55c0*/  @P2 STG.E desc[UR14][R12.64+0x20], R59 ;  /* 0x0000203b0c002986 */ /* 0x000fe2000c10190e */
[----:B------:R-:W-:Y:S01]  /*55d0*/  ISETP.GT.AND P2, PT, R148, RZ, P4 ;  /* 0x000000ff9400720c */ /* 0x000fe20002744270 */
[----:B-1----:R-:W-:-:S02]  /*55e0*/  IMAD R57, R64, R132, RZ ;  /* 0x0000008440397224 */ /* 0x002fc400078e02ff */
[----:B------:R-:W-:Y:S01]  /*55f0*/  @P1 STG.E desc[UR14][R18.64], R15 ;  /* 0x0000000f12001986 */ /* 0x000fe2000c10190e */
[----:B------:R-:W-:Y:S01]  /*5600*/  IADD3 R22, P1, R12, UR8, RZ ;  /* 0x000000080c167c10 */ /* 0x000fe2000ff3e0ff */
[-C--:B------:R-:W-:Y:S02]  /*5610*/  IMAD R65, R65, R132.reuse, RZ ;  /* 0x0000008441417224 */ /* 0x080fe400078e02ff */
[-C--:B------:R-:W-:Y:S01]  /*5620*/  IMAD R67, R67, R132.reuse, RZ ;  /* 0x0000008443437224 */ /* 0x080fe200078e02ff */
[----:B------:R-:W-:Y:S01]  /*5630*/  IADD3.X R23, R13, UR7, RZ, P1, !PT ;  /* 0x000000070d177c10 */ /* 0x000fe20008ffe4ff */
[-C--:B------:R-:W-:Y:S01]  /*5640*/  IMAD R95, R72, R132.reuse, RZ ;  /* 0x00000084485f7224 */ /* 0x080fe200078e02ff */
[C---:B------:R-:W-:Y:S01]  /*5650*/  ISETP.GT.AND P1, PT, R148.reuse, 0x8, P5 ;  /* 0x000000089400780c */ /* 0x040fe20002f24270 */
[-C--:B------:R-:W-:Y:S02]  /*5660*/  IMAD R97, R73, R132.reuse, RZ ;  /* 0x0000008449617224 */ /* 0x080fe400078e02ff */
[----:B------:R0:W-:Y:S01]  /*5670*/  @P2 STG.E desc[UR14][R22.64], R61 ;  /* 0x0000003d16002986 */ /* 0x0001e2000c10190e */
[----:B------:R-:W-:Y:S01]  /*5680*/  ISETP.GT.AND P2, PT, R148, 0x8, P4 ;  /* 0x000000089400780c */ /* 0x000fe20002744270 */
[-C--:B------:R-:W-:Y:S01]  /*5690*/  IMAD R99, R77, R132.reuse, RZ ;  /* 0x000000844d637224 */ /* 0x080fe200078e02ff */
[----:B------:R-:W-:Y:S01]  /*56a0*/  ISETP.GT.AND P4, PT, R149, 0x10, PT ;  /* 0x000000109500780c */ /* 0x000fe20003f84270 */
[----:B------:R-:W-:-:S02]  /*56b0*/  IMAD R101, R78, R132, RZ ;  /* 0x000000844e657224 */ /* 0x000fc400078e02ff */
[-C--:B------:R-:W-:Y:S02]  /*56c0*/  IMAD R79, R79, R132.reuse, RZ ;  /* 0x000000844f4f7224 */ /* 0x080fe400078e02ff */
[-C--:B------:R-:W-:Y:S02]  /*56d0*/  IMAD R103, R83, R132.reuse, RZ ;  /* 0x0000008453677224 */ /* 0x080fe400078e02ff */
[----:B------:R1:W-:Y:S01]  /*56e0*/  @P1 STG.E desc[UR14][R18.64+0x20], R17 ;  /* 0x0000201112001986 */ /* 0x0003e2000c10190e */
[----:B------:R-:W-:Y:S01]  /*56f0*/  IADD3 R88, P1, R18, UR8, RZ ;  /* 0x0000000812587c10 */ /* 0x000fe2000ff3e0ff */
[-C--:B0-----:R-:W-:Y:S02]  /*5700*/  IMAD R61, R66, R132.reuse, RZ ;  /* 0x00000084423d7224 */ /* 0x081fe400078e02ff */
[----:B------:R-:W-:Y:S01]  /*5710*/  @P2 STG.E desc[UR14][R22.64+0x20], R63 ;  /* 0x0000203f16002986 */ /* 0x000fe2000c10190e */
[----:B------:R-:W-:Y:S01]  /*5720*/  IADD3.X R89, R19, UR7, RZ, P1, !PT ;  /* 0x0000000713597c10 */ /* 0x000fe20008ffe4ff */
[-C--:B------:R-:W-:Y:S01]  /*5730*/  IMAD R85, R85, R132.reuse, RZ ;  /* 0x0000008455557224 */ /* 0x080fe200078e02ff */
[----:B------:R-:W-:Y:S01]  /*5740*/  ISETP.GT.AND P1, PT, R148, RZ, P4 ;  /* 0x000000ff9400720c */ /* 0x000fe20002724270 */
[-C--:B------:R-:W-:Y:S01]  /*5750*/  IMAD R87, R87, R132.reuse, RZ ;  /* 0x0000008457577224 */ /* 0x080fe200078e02ff */
[----:B------:R-:W-:Y:S01]  /*5760*/  ISETP.GT.AND P2, PT, R149, 0x19, PT ;  /* 0x000000199500780c */ /* 0x000fe20003f44270 */
[----:B------:R-:W-:-:S02]  /*5770*/  IMAD R25, R25, R132, RZ ;  /* 0x0000008419197224 */ /* 0x000fc400078e02ff */
[-C--:B------:R-:W-:Y:S02]  /*5780*/  IMAD R27, R27, R132.reuse, RZ ;  /* 0x000000841b1b7224 */ /* 0x080fe400078e02ff */
[-C--:B------:R-:W-:Y:S02]  /*5790*/  IMAD R29, R29, R132.reuse, RZ ;  /* 0x000000841d1d7224 */ /* 0x080fe400078e02ff */
[-C--:B------:R-:W-:Y:S02]  /*57a0*/  IMAD R31, R31, R132.reuse, RZ ;  /* 0x000000841f1f7224 */ /* 0x080fe400078e02ff */
[-C--:B------:R-:W-:Y:S02]  /*57b0*/  IMAD R33, R33, R132.reuse, RZ ;  /* 0x0000008421217224 */ /* 0x080fe400078e02ff */
[----:B------:R-:W-:Y:S01]  /*57c0*/  @P1 STG.E desc[UR14][R88.64], R57 ;  /* 0x0000003958001986 */ /* 0x000fe2000c10190e */
[----:B------:R-:W-:Y:S01]  /*57d0*/  IADD3 R90, P1, R22, UR8, RZ ;  /* 0x00000008165a7c10 */ /* 0x000fe2000ff3e0ff */
[----:B------:R-:W-:-:S02]  /*57e0*/  IMAD R35, R35, R132, RZ ;  /* 0x0000008423237224 */ /* 0x000fc400078e02ff */
[-C--:B------:R-:W-:Y:S01]  /*57f0*/  IMAD R37, R37, R132.reuse, RZ ;  /* 0x0000008425257224 */ /* 0x080fe200078e02ff */
[----:B------:R-:W-:Y:S01]  /*5800*/  IADD3.X R91, R23, UR7, RZ, P1, !PT ;  /* 0x00000007175b7c10 */ /* 0x000fe20008ffe4ff */
[-C--:B------:R-:W-:Y:S01]  /*5810*/  IMAD R39, R39, R132.reuse, RZ ;  /* 0x0000008427277224 */ /* 0x080fe200078e02ff */
[C---:B------:R-:W-:Y:S01]  /*5820*/  IADD3 R58, P1, R90.reuse, UR8, RZ ;  /* 0x000000085a3a7c10 */ /* 0x040fe2000ff3e0ff */
[-C--:B------:R-:W-:Y:S02]  /*5830*/  IMAD R41, R41, R132.reuse, RZ ;  /* 0x0000008429297224 */ /* 0x080fe400078e02ff */
[-C--:B------:R-:W-:Y:S01]  /*5840*/  IMAD R43, R43, R132.reuse, RZ ;  /* 0x000000842b2b7224 */ /* 0x080fe200078e02ff */
[----:B------:R-:W-:Y:S01]  /*5850*/  IADD3.X R59, R91, UR7, RZ, P1, !PT ;  /* 0x000000075b3b7c10 */ /* 0x000fe20008ffe4ff */
[-C--:B------:R-:W-:Y:S01]  /*5860*/  IMAD R45, R45, R132.reuse, RZ ;  /* 0x000000842d2d7224 */ /* 0x080fe200078e02ff */
[----:B------:R-:W-:Y:S01]  /*5870*/  IADD3 R20, P1, R90, UR8, RZ ;  /* 0x000000085a147c10 */ /* 0x000fe2000ff3e0ff */
[----:B------:R-:W-:-:S02]  /*5880*/  IMAD R47, R47, R132, RZ ;  /* 0x000000842f2f7224 */ /* 0x000fc400078e02ff */
[-C--:B------:R-:W-:Y:S01]  /*5890*/  IMAD R49, R49, R132.reuse, RZ ;  /* 0x0000008431317224 */ /* 0x080fe200078e02ff */
[----:B------:R-:W-:Y:S01]  /*58a0*/  IADD3.X R21, R91, UR7, RZ, P1, !PT ;  /* 0x000000075b157c10 */ /* 0x000fe20008ffe4ff */
[-C--:B------:R-:W-:Y:S01]  /*58b0*/  IMAD R51, R51, R132.reuse, RZ ;  /* 0x0000008433337224 */ /* 0x080fe200078e02ff */
[----:B------:R-:W-:Y:S01]  /*58c0*/  IADD3 R16, P1, R58, UR8, RZ ;  /* 0x000000083a107c10 */ /* 0x000fe2000ff3e0ff */
[-C--:B------:R-:W-:Y:S02]  /*58d0*/  IMAD R53, R53, R132.reuse, RZ ;  /* 0x0000008435357224 */ /* 0x080fe400078e02ff */
[----:B------:R-:W-:Y:S01]  /*58e0*/  IMAD R55, R55, R132, RZ ;  /* 0x0000008437377224 */ /* 0x000fe200078e02ff */
[----:B-1----:R-:W-:Y:S02]  /*58f0*/  IADD3.X R17, R59, UR7, RZ, P1, !PT ;  /* 0x000000073b117c10 */ /* 0x002fe40008ffe4ff */
[----:B------:R-:W-:-:S04]  /*5900*/  IADD3 R14, P1, R20, UR8, RZ ;  /* 0x00000008140e7c10 */ /* 0x000fc8000ff3e0ff */
[----:B------:R-:W-:Y:S02]  /*5910*/  IADD3.X R15, R21, UR7, RZ, P1, !PT ;  /* 0x00000007150f7c10 */ /* 0x000fe40008ffe4ff */
[----:B------:R-:W-:-:S13]  /*5920*/  ISETP.GT.AND P1, PT, R148, RZ, P3 ;  /* 0x000000ff9400720c */ /* 0x000fda0001f24270 */
[----:B------:R0:W-:Y:S01]  /*5930*/  @P1 STG.E desc[UR14][R90.64], R65 ;  /* 0x000000415a001986 */ /* 0x0001e2000c10190e */
[----:B------:R-:W-:Y:S01]  /*5940*/  ISETP.GT.AND P1, PT, R148, 0x8, P4 ;  /* 0x000000089400780c */ /* 0x000fe20002724270 */
[----:B0-----:R-:W-:-:S12]  /*5950*/  IMAD R65, R68, R132, RZ ;  /* 0x0000008444417224 */ /* 0x001fd800078e02ff */
[----:B------:R-:W-:Y:S02]  /*5960*/  @P1 IMAD.MOV.U32 R56, RZ, RZ, R88 ;  /* 0x000000ffff381224 */ /* 0x000fe400078e0058 */
[----:B------:R-:W-:-:S05]  /*5970*/  @P1 IMAD.MOV.U32 R57, RZ, RZ, R89 ;  /* 0x000000ffff391224 */ /* 0x000fca00078e0059 */
[----:B------:R0:W-:Y:S01]  /*5980*/  @P1 STG.E desc[UR14][R56.64+0x20], R61 ;  /* 0x0000203d38001986 */ /* 0x0001e2000c10190e */
[----:B------:R-:W-:Y:S02]  /*5990*/  ISETP.GT.AND P1, PT, R148, 0x8, P3 ;  /* 0x000000089400780c */ /* 0x000fe40001f24270 */
[----:B------:R-:W-:Y:S01]  /*59a0*/  ISETP.GT.AND P3, PT, R149, 0x18, PT ;  /* 0x000000189500780c */ /* 0x000fe20003f64270 */
[----:B0-----:R-:W-:-:S10]  /*59b0*/  IMAD R61, R69, R132, RZ ;  /* 0x00000084453d7224 */ /* 0x001fd400078e02ff */
[----:B------:R-:W-:Y:S02]  /*59c0*/  @P1 IMAD.MOV.U32 R56, RZ, RZ, R90 ;  /* 0x000000ffff381224 */ /* 0x000fe400078e005a */
[----:B------:R-:W-:-:S05]  /*59d0*/  @P1 IMAD.MOV.U32 R57, RZ, RZ, R91 ;  /* 0x000000ffff391224 */ /* 0x000fca00078e005b */
[----:B------:R0:W-:Y:S01]  /*59e0*/  @P1 STG.E desc[UR14][R56.64+0x20], R67 ;  /* 0x0000204338001986 */ /* 0x0001e2000c10190e */
[----:B------:R-:W-:-:S04]  /*59f0*/  IADD3 R92, P1, R88, UR8, RZ ;  /* 0x00000008585c7c10 */ /* 0x000fc8000ff3e0ff */
[----:B------:R-:W-:Y:S02]  /*5a00*/  IADD3.X R93, R89, UR7, RZ, P1, !PT ;  /* 0x00000007595d7c10 */ /* 0x000fe40008ffe4ff */
[----:B------:R-:W-:Y:S01]  /*5a10*/  ISETP.GT.AND P1, PT, R148, RZ, P3 ;  /* 0x000000ff9400720c */ /* 0x000fe20001f24270 */
[----:B0-----:R-:W-:-:S12]  /*5a20*/  IMAD R67, R71, R132, RZ ;  /* 0x0000008447437224 */ /* 0x001fd800078e02ff */
[----:B------:R0:W-:Y:S01]  /*5a30*/  @P1 STG.E desc[UR14][R92.64], R65 ;  /* 0x000000415c001986 */ /* 0x0001e2000c10190e */
[----:B------:R-:W-:Y:S01]  /*5a40*/  ISETP.GT.AND P1, PT, R148, RZ, P2 ;  /* 0x000000ff9400720c */ /* 0x000fe20001724270 */
[----:B0-----:R-:W-:-:S12]  /*5a50*/  IMAD R65, R70, R132, RZ ;  /* 0x0000008446417224 */ /* 0x001fd800078e02ff */
[----:B------:R-:W-:Y:S01]  /*5a60*/  @P1 STG.E desc[UR14][R58.64], R61 ;  /* 0x0000003d3a001986 */ /* 0x000fe2000c10190e */
[----:B------:R-:W-:-:S04]  /*5a70*/  IADD3 R68, P1, R88, UR8, RZ ;  /* 0x0000000858447c10 */ /* 0x000fc8000ff3e0ff */
[----:B------:R-:W-:Y:S02]  /*5a80*/  IADD3.X R69, R89, UR7, RZ, P1, !PT ;  /* 0x0000000759457c10 */ /* 0x000fe40008ffe4ff */
[----:B------:R-:W-:-:S04]  /*5a90*/  IADD3 R62, P1, R16, UR8, RZ ;  /* 0x00000008103e7c10 */ /* 0x000fc8000ff3e0ff */
[----:B------:R-:W-:Y:S02]  /*5aa0*/  IADD3.X R63, R17, UR7, RZ, P1, !PT ;  /* 0x00000007113f7c10 */ /* 0x000fe40008ffe4ff */
[----:B------:R-:W-:-:S04]  /*5ab0*/  IADD3 R56, P1, R14, UR8, RZ ;  /* 0x000000080e387c10 */ /* 0x000fc8000ff3e0ff */
[----:B------:R-:W-:Y:S02]  /*5ac0*/  IADD3.X R57, R15, UR7, RZ, P1, !PT ;  /* 0x000000070f397c10 */ /* 0x000fe40008ffe4ff */
[----:B------:R-:W-:Y:S02]  /*5ad0*/  ISETP.GT.AND P1, PT, R148, 0x8, P3 ;  /* 0x000000089400780c */ /* 0x000fe40001f24270 */
[----:B------:R-:W-:-:S11]  /*5ae0*/  ISETP.GT.AND P3, PT, R149, 0x20, PT ;  /* 0x000000209500780c */ /* 0x000fd60003f64270 */
[----:B------:R-:W-:Y:S01]  /*5af0*/  @P1 STG.E desc[UR14][R68.64+0x20], R65 ;  /* 0x0000204144001986 */ /* 0x000fe2000c10190e */
[----:B------:R-:W-:Y:S02]  /*5b00*/  ISETP.GT.AND P1, PT, R148, 0x8, P2 ;  /* 0x000000089400780c */ /* 0x000fe40001724270 */
[----:B------:R-:W-:-:S11]  /*5b10*/  ISETP.GT.AND P2, PT, R149, 0x21, PT ;  /* 0x000000219500780c */ /* 0x000fd60003f44270 */
        /* <DEDUP_REMOVED lines=8> */
[----:B------:R0:W-:Y:S01]  /*5ba0*/  @P1 STG.E desc[UR14][R16.64], R97 ;  /* 0x0000006110001986 */ /* 0x0001e2000c10190e */
[----:B------:R-:W-:-:S04]  /*5bb0*/  IADD3 R72, P1, R68, UR8, RZ ;  /* 0x0000000844487c10 */ /* 0x000fc8000ff3e0ff */
[----:B------:R-:W-:Y:S02]  /*5bc0*/  IADD3.X R73, R69, UR7, RZ, P1, !PT ;  /* 0x0000000745497c10 */ /* 0x000fe40008ffe4ff */
[----:B------:R-:W-:-:S04]  /*5bd0*/  IADD3 R64, P1, R62, UR8, RZ ;  /* 0x000000083e407c10 */ /* 0x000fc8000ff3e0ff */
[----:B------:R-:W-:Y:S01]  /*5be0*/  IADD3.X R65, R63, UR7, RZ, P1, !PT ;  /* 0x000000073f417c10 */ /* 0x000fe20008ffe4ff */
[----:B0-----:R-:W-:Y:S01]  /*5bf0*/  IMAD R97, R76, R132, RZ ;  /* 0x000000844c617224 */ /* 0x001fe200078e02ff */
[----:B------:R-:W-:-:S04]  /*5c00*/  IADD3 R60, P1, R56, UR8, RZ ;  /* 0x00000008383c7c10 */ /* 0x000fc8000ff3e0ff */
[----:B------:R-:W-:Y:S02]  /*5c10*/  IADD3.X R61, R57, UR7, RZ, P1, !PT ;  /* 0x00000007393d7c10 */ /* 0x000fe40008ffe4ff */
[----:B------:R-:W-:-:S13]  /*5c20*/  ISETP.GT.AND P1, PT, R148, 0x8, P3 ;  /* 0x000000089400780c */ /* 0x000fda0001f24270 */
[----:B------:R-:W-:Y:S01]  /*5c30*/  @P1 STG.E desc[UR14][R72.64+0x20], R67 ;  /* 0x0000204348001986 */ /* 0x000fe2000c10190e */
[----:B------:R-:W-:-:S13]  /*5c40*/  ISETP.GT.AND P1, PT, R148, 0x8, P2 ;  /* 0x000000089400780c */ /* 0x000fda0001724270 */
[----:B------:R-:W-:Y:S01]  /*5c50*/  @P1 STG.E desc[UR14][R14.64+0x20], R95 ;  /* 0x0000205f0e001986 */ /* 0x000fe2000c10190e */
[----:B------:R-:W-:-:S04]  /*5c60*/  IADD3 R74, P1, R70, UR8, RZ ;  /* 0x00000008464a7c10 */ /* 0x000fc8000ff3e0ff */
[----:B------:R-:W-:Y:S02]  /*5c70*/  IADD3.X R75, R71, UR7, RZ, P1, !PT ;  /* 0x00000007474b7c10 */ /* 0x000fe40008ffe4ff */
[----:B------:R-:W-:-:S04]  /*5c80*/  ISETP.GT.AND P1, PT, R149, 0x28, PT ;  /* 0x000000289500780c */ /* 0x000fc80003f24270 */
[----:B------:R-:W-:Y:S02]  /*5c90*/  ISETP.GT.AND P2, PT, R148, RZ, P1 ;  /* 0x000000ff9400720c */ /* 0x000fe40000f44270 */
[----:B------:R-:W-:-:S11]  /*5ca0*/  P2R R98, PR, RZ, 0x2 ;  /* 0x00000002ff627803 */ /* 0x000fd60000000000 */
[----:B------:R0:W-:Y:S01]  /*5cb0*/  @P2 STG.E desc[UR14][R74.64], R97 ;  /* 0x000000614a002986 */ /* 0x0001e2000c10190e */
[----:B------:R-:W-:-:S04]  /*5cc0*/  ISETP.GT.AND P2, PT, R149, 0x29, PT ;  /* 0x000000299500780c */ /* 0x000fc80003f44270 */
[----:B------:R-:W-:Y:S02]  /*5cd0*/  ISETP.GT.AND P3, PT, R148, RZ, P2 ;  /* 0x000000ff9400720c */ /* 0x000fe40001764270 */
[----:B------:R-:W-:Y:S01]  /*5ce0*/  P2R R6, PR, RZ, 0x4 ;  /* 0x00000004ff067803 */ /* 0x000fe20000000000 */
[----:B0-----:R-:W-:-:S10]  /*5cf0*/  IMAD R97, R80, R132, RZ ;  /* 0x0000008450617224 */ /* 0x001fd400078e02ff */
[----:B------:R0:W-:Y:S01]  /*5d00*/  @P3 STG.E desc[UR14][R62.64], R99 ;  /* 0x000000633e003986 */ /* 0x0001e2000c10190e */
[----:B------:R-:W-:-:S04]  /*5d10*/  IADD3 R76, P3, R72, UR8, RZ ;  /* 0x00000008484c7c10 */ /* 0x000fc8000ff7e0ff */
[----:B------:R-:W-:Y:S02]  /*5d20*/  IADD3.X R77, R73, UR7, RZ, P3, !PT ;  /* 0x00000007494d7c10 */ /* 0x000fe40009ffe4ff */
[----:B------:R-:W-:-:S04]  /*5d30*/  IADD3 R66, P3, R64, UR8, RZ ;  /* 0x0000000840427c10 */ /* 0x000fc8000ff7e0ff */
[----:B------:R-:W-:Y:S01]  /*5d40*/  IADD3.X R67, R65, UR7, RZ, P3, !PT ;  /* 0x0000000741437c10 */ /* 0x000fe20009ffe4ff */
[----:B0-----:R-:W-:Y:S01]  /*5d50*/  IMAD R99, R81, R132, RZ ;  /* 0x0000008451637224 */ /* 0x001fe200078e02ff */
[----:B------:R-:W-:-:S13]  /*5d60*/  ISETP.GT.AND P3, PT, R148, 0x8, P1 ;  /* 0x000000089400780c */ /* 0x000fda0000f64270 */
[----:B------:R0:W-:Y:S01]  /*5d70*/  @P3 STG.E desc[UR14][R76.64+0x20], R101 ;  /* 0x000020654c003986 */ /* 0x0001e2000c10190e */
[C---:B------:R-:W-:Y:S02]  /*5d80*/  ISETP.GT.AND P3, PT, R148.reuse, 0x8, P2 ;  /* 0x000000089400780c */ /* 0x040fe40001764270 */
[C---:B------:R-:W-:Y:S02]  /*5d90*/  ISETP.GT.AND P2, PT, R148.reuse, 0x80, P0 ;  /* 0x000000809400780c */ /* 0x040fe40000744270 */
[----:B------:R-:W-:Y:S01]  /*5da0*/  ISETP.GT.AND P0, PT, R148, 0x88, P0 ;  /* 0x000000889400780c */ /* 0x000fe20000704270 */
[----:B0-----:R-:W-:-:S08]  /*5db0*/  IMAD R101, R82, R132, RZ ;  /* 0x0000008452657224 */ /* 0x001fd000078e02ff */
[----:B------:R-:W-:Y:S01]  /*5dc0*/  @P3 STG.E desc[UR14][R56.64+0x20], R79 ;  /* 0x0000204f38003986 */ /* 0x000fe2000c10190e */
[----:B------:R-:W-:-:S04]  /*5dd0*/  IADD3 R94, P3, R74, UR8, RZ ;  /* 0x000000084a5e7c10 */ /* 0x000fc8000ff7e0ff */
[----:B------:R-:W-:Y:S02]  /*5de0*/  IADD3.X R95, R75, UR7, RZ, P3, !PT ;  /* 0x000000074b5f7c10 */ /* 0x000fe40009ffe4ff */
[----:B------:R-:W-:-:S04]  /*5df0*/  ISETP.GT.AND P3, PT, R149, 0x30, PT ;  /* 0x000000309500780c */ /* 0x000fc80003f64270 */
[----:B------:R-:W-:-:S13]  /*5e00*/  ISETP.GT.AND P4, PT, R148, RZ, P3 ;  /* 0x000000ff9400720c */ /* 0x000fda0001f84270 */
[----:B------:R-:W-:Y:S01]  /*5e10*/  @P4 STG.E desc[UR14][R94.64], R97 ;  /* 0x000000615e004986 */ /* 0x000fe2000c10190e */
[----:B------:R-:W-:-:S04]  /*5e20*/  ISETP.GT.AND P4, PT, R149, 0x31, PT ;  /* 0x000000319500780c */ /* 0x000fc80003f84270 */
[----:B------:R-:W-:-:S13]  /*5e30*/  ISETP.GT.AND P5, PT, R148, RZ, P4 ;  /* 0x000000ff9400720c */ /* 0x000fda00027a4270 */
[----:B------:R0:W-:Y:S01]  /*5e40*/  @P5 STG.E desc[UR14][R64.64], R99 ;  /* 0x0000006340005986 */ /* 0x0001e2000c10190e */
[----:B------:R-:W-:-:S04]  /*5e50*/  IADD3 R80, P5, R76, UR8, RZ ;  /* 0x000000084c507c10 */ /* 0x000fc8000ffbe0ff */
[----:B------:R-:W-:Y:S02]  /*5e60*/  IADD3.X R81, R77, UR7, RZ, P5, !PT ;  /* 0x000000074d517c10 */ /* 0x000fe4000affe4ff */
[----:B------:R-:W-:Y:S01]  /*5e70*/  ISETP.GT.AND P5, PT, R148, 0x8, P3 ;  /* 0x000000089400780c */ /* 0x000fe20001fa4270 */
[----:B0-----:R-:W-:-:S12]  /*5e80*/  IMAD R99, R84, R132, RZ ;  /* 0x0000008454637224 */ /* 0x001fd800078e02ff */
[----:B------:R0:W-:Y:S01]  /*5e90*/  @P5 STG.E desc[UR14][R80.64+0x20], R101 ;  /* 0x0000206550005986 */ /* 0x0001e2000c10190e */
[----:B------:R-:W-:-:S04]  /*5ea0*/  IADD3 R78, P5, R94, UR8, RZ ;  /* 0x000000085e4e7c10 */ /* 0x000fc8000ffbe0ff */
[----:B------:R-:W-:Y:S02]  /*5eb0*/  IADD3.X R79, R95, UR7, RZ, P5, !PT ;  /* 0x000000075f4f7c10 */ /* 0x000fe4000affe4ff */
[----:B------:R-:W-:Y:S01]  /*5ec0*/  ISETP.GT.AND P5, PT, R148, 0x8, P4 ;  /* 0x000000089400780c */ /* 0x000fe200027a4270 */
[----:B0-----:R-:W-:-:S12]  /*5ed0*/  IMAD R101, R86, R132, RZ ;  /* 0x0000008456657224 */ /* 0x001fd800078e02ff */
[----:B------:R-:W-:Y:S01]  /*5ee0*/  @P5 STG.E desc[UR14][R60.64+0x20], R103 ;  /* 0x000020673c005986 */ /* 0x000fe2000c10190e */
[----:B------:R-:W-:-:S04]  /*5ef0*/  IADD3 R82, P5, R60, UR8, RZ ;  /* 0x000000083c527c10 */ /* 0x000fc8000ffbe0ff */
[----:B------:R-:W-:Y:S02]  /*5f00*/  IADD3.X R83, R61, UR7, RZ, P5, !PT ;  /* 0x000000073d537c10 */ /* 0x000fe4000affe4ff */
[----:B------:R-:W-:-:S04]  /*5f10*/  ISETP.GT.AND P5, PT, R149, 0x38, PT ;  /* 0x000000389500780c */ /* 0x000fc80003fa4270 */
[----:B------:R-:W-:-:S13]  /*5f20*/  ISETP.GT.AND P6, PT, R148, RZ, P5 ;  /* 0x000000ff9400720c */ /* 0x000fda0002fc4270 */
[----:B------:R0:W-:Y:S01]  /*5f30*/  @P6 STG.E desc[UR14][R78.64], R99 ;  /* 0x000000634e006986 */ /* 0x0001e2000c10190e */
[----:B------:R-:W-:-:S04]  /*5f40*/  IADD3 R96, P6, R80, UR8, RZ ;  /* 0x0000000850607c10 */ /* 0x000fc8000ffde0ff */
[----:B------:R-:W-:Y:S02]  /*5f50*/  IADD3.X R97, R81, UR7, RZ, P6, !PT ;  /* 0x0000000751617c10 */ /* 0x000fe4000b7fe4ff */
[----:B------:R-:W-:-:S04]  /*5f60*/  ISETP.GT.AND P6, PT, R149, 0x39, PT ;  /* 0x000000399500780c */ /* 0x000fc80003fc4270 */
[----:B------:R-:W-:Y:S01]  /*5f70*/  ISETP.GT.AND P1, PT, R148, RZ, P6 ;  /* 0x000000ff9400720c */ /* 0x000fe20003724270 */
[----:B0-----:R-:W-:-:S12]  /*5f80*/  IMAD R99, R24, R132, RZ ;  /* 0x0000008418637224 */ /* 0x001fd800078e02ff */
[----:B------:R0:W-:Y:S01]  /*5f90*/  @P1 STG.E desc[UR14][R66.64], R85 ;  /* 0x0000005542001986 */ /* 0x0001e2000c10190e */
[----:B------:R-:W-:Y:S01]  /*5fa0*/  ISETP.GT.AND P1, PT, R148, 0x8, P5 ;  /* 0x000000089400780c */ /* 0x000fe20002f24270 */
[----:B0-----:R-:W-:-:S12]  /*5fb0*/  IMAD R85, R26, R132, RZ ;  /* 0x000000841a557224 */ /* 0x001fd800078e02ff */
[----:B------:R-:W-:Y:S01]  /*5fc0*/  @P1 STG.E desc[UR14][R96.64+0x20], R101 ;  /* 0x0000206560001986 */ /* 0x000fe2000c10190e */
[----:B------:R-:W-:-:S13]  /*5fd0*/  ISETP.GT.AND P1, PT, R148, 0x8, P6 ;  /* 0x000000089400780c */ /* 0x000fda0003724270 */
[----:B------:R0:W-:Y:S01]  /*5fe0*/  @P1 STG.E desc[UR14][R82.64+0x20], R87 ;  /* 0x0000205752001986 */ /* 0x0001e2000c10190e */
[----:B------:R-:W-:-:S03]  /*5ff0*/  ISETP.GT.AND P1, PT, R149, 0x1, PT ;  /* 0x000000019500780c */ /* 0x000fc60003f24270 */
[----:B------:R-:W-:Y:S01]  /*6000*/  @P2 STG.E desc[UR14][R10.64+0x200], R99 ;  /* 0x000200630a002986 */ /* 0x000fe2000c10190e */
[----:B------:R-:W-:Y:S02]  /*6010*/  ISETP.GT.AND P1, PT, R148, 0x80, P1 ;  /* 0x000000809400780c */ /* 0x000fe40000f24270 */
[----:B------:R-:W-:Y:S01]  /*6020*/  ISETP.NE.AND P2, PT, R6, RZ, PT ;  /* 0x000000ff0600720c */ /* 0x000fe20003f45270 */
[----:B0-----:R-:W-:-:S10]  /*6030*/  IMAD R87, R28, R132, RZ ;  /* 0x000000841c577224 */ /* 0x001fd400078e02ff */
[----:B------:R-:W-:Y:S01]  /*6040*/  @P1 STG.E desc[UR14][R12.64+0x200], R25 ;  /* 0x000200190c001986 */ /* 0x000fe2000c10190e */
[----:B------:R-:W-:-:S03]  /*6050*/  ISETP.NE.AND P1, PT, R98, RZ, PT ;  /* 0x000000ff6200720c */ /* 0x000fc60003f25270 */
[----:B------:R0:W-:Y:S01]  /*6060*/  @P0 STG.E desc[UR14][R10.64+0x220], R85 ;  /* 0x000220550a000986 */ /* 0x0001e2000c10190e */
[----:B------:R-:W-:-:S04]  /*6070*/  ISETP.GT.AND P0, PT, R149, 0x1, PT ;  /* 0x000000019500780c */ /* 0x000fc80003f04270 */
[----:B------:R-:W-:Y:S01]  /*6080*/  ISETP.GT.AND P0, PT, R148, 0x88, P0 ;  /* 0x000000889400780c */ /* 0x000fe20000704270 */
[----:B0-----:R-:W-:-:S12]  /*6090*/  IMAD R11, R30, R132, RZ ;  /* 0x000000841e0b7224 */ /* 0x001fd800078e02ff */
[----:B------:R0:W-:Y:S01]  /*60a0*/  @P0 STG.E desc[UR14][R12.64+0x220], R27 ;  /* 0x0002201b0c000986 */ /* 0x0001e2000c10190e */
[----:B------:R-:W-:-:S04]  /*60b0*/  ISETP.GT.AND P0, PT, R149, 0x8, PT ;  /* 0x000000089500780c */ /* 0x000fc80003f04270 */
[----:B------:R-:W-:Y:S01]  /*60c0*/  ISETP.GT.AND P0, PT, R148, 0x80, P0 ;  /* 0x000000809400780c */ /* 0x000fe20000704270 */
[----:B0-----:R-:W-:-:S12]  /*60d0*/  IMAD R13, R32, R132, RZ ;  /* 0x00000084200d7224 */ /* 0x001fd800078e02ff */
[----:B------:R-:W-:Y:S01]  /*60e0*/  @P0 STG.E desc[UR14][R18.64+0x200], R87 ;  /* 0x0002005712000986 */ /* 0x000fe2000c10190e */
[----:B------:R-:W-:-:S04]  /*60f0*/  ISETP.GT.AND P0, PT, R149, 0x9, PT ;  /* 0x000000099500780c */ /* 0x000fc80003f04270 */
[----:B------:R-:W-:-:S13]  /*6100*/  ISETP.GT.AND P0, PT, R148, 0x80, P0 ;  /* 0x000000809400780c */ /* 0x000fda0000704270 */
[----:B------:R-:W-:Y:S01]  /*6110*/  @P0 STG.E desc[UR14][R22.64+0x200], R29 ;  /* 0x0002001d16000986 */ /* 0x000fe2000c10190e */
[----:B------:R-:W-:-:S04]  /*6120*/  ISETP.GT.AND P0, PT, R149, 0x8, PT ;  /* 0x000000089500780c */ /* 0x000fc80003f04270 */
[----:B------:R-:W-:-:S13]  /*6130*/  ISETP.GT.AND P0, PT, R148, 0x88, P0 ;  /* 0x000000889400780c */ /* 0x000fda0000704270 */
[----:B------:R0:W-:Y:S01]  /*6140*/  @P0 STG.E desc[UR14][R18.64+0x220], R11 ;  /* 0x0002200b12000986 */ /* 0x0001e2000c10190e */
[----:B------:R-:W-:-:S04]  /*6150*/  ISETP.GT.AND P0, PT, R149, 0x9, PT ;  /* 0x000000099500780c */ /* 0x000fc80003f04270 */
[----:B------:R-:W-:Y:S01]  /*6160*/  ISETP.GT.AND P0, PT, R148, 0x88, P0 ;  /* 0x000000889400780c */ /* 0x000fe20000704270 */
[----:B0-----:R-:W-:-:S12]  /*6170*/  IMAD R19, R34, R132, RZ ;  /* 0x0000008422137224 */ /* 0x001fd800078e02ff */
[----:B------:R-:W-:Y:S01]  /*6180*/  @P0 STG.E desc[UR14][R22.64+0x220], R31 ;  /* 0x0002201f16000986 */ /* 0x000fe2000c10190e */
[----:B------:R-:W-:-:S04]  /*6190*/  ISETP.GT.AND P0, PT, R149, 0x10, PT ;  /* 0x000000109500780c */ /* 0x000fc80003f04270 */
[----:B------:R-:W-:-:S13]  /*61a0*/  ISETP.GT.AND P0, PT, R148, 0x80, P0 ;  /* 0x000000809400780c */ /* 0x000fda0000704270 */
[----:B------:R-:W-:Y:S02]  /*61b0*/  @P0 IMAD.MOV.U32 R10, RZ, RZ, R88 ;  /* 0x000000ffff0a0224 */ /* 0x000fe400078e0058 */
[----:B------:R-:W-:-:S05]  /*61c0*/  @P0 IMAD.MOV.U32 R11, RZ, RZ, R89 ;  /* 0x000000ffff0b0224 */ /* 0x000fca00078e0059 */
[----:B------:R0:W-:Y:S01]  /*61d0*/  @P0 STG.E desc[UR14][R10.64+0x200], R13 ;  /* 0x0002000d0a000986 */ /* 0x0001e2000c10190e */
[----:B------:R-:W-:-:S04]  /*61e0*/  ISETP.GT.AND P0, PT, R149, 0x11, PT ;  /* 0x000000119500780c */ /* 0x000fc80003f04270 */
[----:B------:R-:W-:Y:S01]  /*61f0*/  ISETP.GT.AND P0, PT, R148, 0x80, P0 ;  /* 0x000000809400780c */ /* 0x000fe20000704270 */
[----:B0-----:R-:W-:-:S12]  /*6200*/  IMAD R13, R36, R132, RZ ;  /* 0x00000084240d7224 */ /* 0x001fd800078e02ff */
[----:B------:R-:W-:Y:S02]  /*6210*/  @P0 IMAD.MOV.U32 R10, RZ, RZ, R90 ;  /* 0x000000ffff0a0224 */ /* 0x000fe400078e005a */
[----:B------:R-:W-:-:S05]  /*6220*/  @P0 IMAD.MOV.U32 R11, RZ, RZ, R91 ;  /* 0x000000ffff0b0224 */ /* 0x000fca00078e005b */
        /* <DEDUP_REMOVED lines=35> */
[----:B------:R0:W-:Y:S01]  /*6460*/  @P0 STG.E desc[UR14][R14.64+0x220], R43 ;  /* 0x0002202b0e000986 */ /* 0x0001e2000c10190e */
[C---:B------:R-:W-:Y:S02]  /*6470*/  ISETP.GT.AND P0, PT, R148.reuse, 0x80, P1 ;  /* 0x000000809400780c */ /* 0x040fe40000f04270 */
[----:B------:R-:W-:Y:S01]  /*6480*/  ISETP.GT.AND P1, PT, R148, 0x88, P1 ;  /* 0x000000889400780c */ /* 0x000fe20000f24270 */
[----:B0-----:R-:W-:-:S10]  /*6490*/  IMAD R15, R54, R132, RZ ;  /* 0x00000084360f7224 */ /* 0x001fd400078e02ff */
[----:B------:R0:W-:Y:S01]  /*64a0*/  @P0 STG.E desc[UR14][R74.64+0x200], R13 ;  /* 0x0002000d4a000986 */ /* 0x0001e2000c10190e */
[C---:B------:R-:W-:Y:S02]  /*64b0*/  ISETP.GT.AND P0, PT, R148.reuse, 0x80, P2 ;  /* 0x000000809400780c */ /* 0x040fe40001704270 */
[----:B------:R-:W-:Y:S01]  /*64c0*/  ISETP.GT.AND P2, PT, R148, 0x88, P2 ;  /* 0x000000889400780c */ /* 0x000fe20001744270 */
[----:B0-----:R-:W-:-:S10]  /*64d0*/  IMAD R13, R48, R132, RZ ;  /* 0x00000084300d7224 */ /* 0x001fd400078e02ff */
[----:B------:R-:W-:Y:S01]  /*64e0*/  @P0 STG.E desc[UR14][R62.64+0x200], R45 ;  /* 0x0002002d3e000986 */ /* 0x000fe2000c10190e */
[C---:B------:R-:W-:Y:S02]  /*64f0*/  ISETP.GT.AND P0, PT, R148.reuse, 0x80, P3 ;  /* 0x000000809400780c */ /* 0x040fe40001f04270 */
[C---:B------:R-:W-:Y:S01]  /*6500*/  ISETP.GT.AND P3, PT, R148.reuse, 0x88, P3 ;  /* 0x000000889400780c */ /* 0x040fe20001f64270 */
[----:B------:R0:W-:Y:S01]  /*6510*/  @P1 STG.E desc[UR14][R76.64+0x220], R11 ;  /* 0x0002200b4c001986 */ /* 0x0001e2000c10190e */
[C---:B------:R-:W-:Y:S02]  /*6520*/  ISETP.GT.AND P1, PT, R148.reuse, 0x80, P4 ;  /* 0x000000809400780c */ /* 0x040fe40002724270 */
[C---:B------:R-:W-:Y:S01]  /*6530*/  ISETP.GT.AND P4, PT, R148.reuse, 0x88, P4 ;  /* 0x000000889400780c */ /* 0x040fe20002784270 */
[----:B------:R-:W-:Y:S06]  /*6540*/  @P2 STG.E desc[UR14][R56.64+0x220], R47 ;  /* 0x0002202f38002986 */ /* 0x000fec000c10190e */
[----:B------:R1:W-:Y:S01]  /*6550*/  @P0 STG.E desc[UR14][R94.64+0x200], R13 ;  /* 0x0002000d5e000986 */ /* 0x0003e2000c10190e */
[----:B------:R-:W-:Y:S01]  /*6560*/  ISETP.GT.AND P0, PT, R148, 0x80, P6 ;  /* 0x000000809400780c */ /* 0x000fe20003704270 */
[----:B0-----:R-:W-:Y:S01]  /*6570*/  IMAD R11, R50, R132, RZ ;  /* 0x00000084320b7224 */ /* 0x001fe200078e02ff */
[C---:B------:R-:W-:Y:S01]  /*6580*/  ISETP.GT.AND P6, PT, R148.reuse, 0x88, P6 ;  /* 0x000000889400780c */ /* 0x040fe200037c4270 */
[----:B------:R0:W-:Y:S01]  /*6590*/  @P1 STG.E desc[UR14][R64.64+0x200], R49 ;  /* 0x0002003140001986 */ /* 0x0001e2000c10190e */
[----:B------:R-:W-:-:S02]  /*65a0*/  ISETP.GT.AND P1, PT, R148, 0x80, P5 ;  /* 0x000000809400780c */ /* 0x000fc40002f24270 */
[----:B------:R-:W-:Y:S01]  /*65b0*/  ISETP.GT.AND P5, PT, R148, 0x88, P5 ;  /* 0x000000889400780c */ /* 0x000fe20002fa4270 */
[----:B------:R0:W-:Y:S01]  /*65c0*/  @P3 STG.E desc[UR14][R80.64+0x220], R11 ;  /* 0x0002200b50003986 */ /* 0x0001e2000c10190e */
[----:B-1----:R-:W-:-:S03]  /*65d0*/  IMAD R13, R52, R132, RZ ;  /* 0x00000084340d7224 */ /* 0x002fc600078e02ff */
[----:B------:R0:W-:Y:S06]  /*65e0*/  @P4 STG.E desc[UR14][R60.64+0x220], R51 ;  /* 0x000220333c004986 */ /* 0x0001ec000c10190e */
[----:B------:R0:W-:Y:S04]  /*65f0*/  @P1 STG.E desc[UR14][R78.64+0x200], R13 ;  /* 0x0002000d4e001986 */ /* 0x0001e8000c10190e */
[----:B------:R0:W-:Y:S04]  /*6600*/  @P0 STG.E desc[UR14][R66.64+0x200], R53 ;  /* 0x0002003542000986 */ /* 0x0001e8000c10190e */
[----:B------:R0:W-:Y:S04]  /*6610*/  @P5 STG.E desc[UR14][R96.64+0x220], R15 ;  /* 0x0002200f60005986 */ /* 0x0001e8000c10190e */
[----:B------:R0:W-:Y:S02]  /*6620*/  @P6 STG.E desc[UR14][R82.64+0x220], R55 ;  /* 0x0002203752006986 */ /* 0x0001e4000c10190e */
.L_x_138:
[----:B------:R-:W-:Y:S05]  /*6630*/  BSYNC B0 ;  /* 0x0000000000007941 */ /* 0x000fea0003800000 */
.L_x_26:
[----:B------:R-:W-:Y:S01]  /*6640*/  IADD3 R2, P0, R2, UR32, RZ ;  /* 0x0000002002027c10 */ /* 0x000fe2000ff1e0ff */
[----:B------:R-:W-:Y:S01]  /*6650*/  ULDC.64 UR8, c[0x0][0x750] ;  /* 0x0001d40000087ab9 */ /* 0x000fe20000000a00 */
[----:B------:R-:W-:Y:S01]  /*6660*/  PRMT R10, RZ, 0x7610, R10 ;  /* 0x00007610ff0a7816 */ /* 0x000fe2000000000a */
[----:B--2---:R-:W-:Y:S01]  /*6670*/  IMAD.MOV.U32 R12, RZ, RZ, -0x1 ;  /* 0xffffffffff0c7424 */ /* 0x004fe200078e00ff */
[----:B------:R-:W-:Y:S01]  /*6680*/  IADD3.X R3, R3, UR4, RZ, P0, !PT ;  /* 0x0000000403037c10 */ /* 0x000fe200087fe4ff */
[----:B------:R-:W-:Y:S01]  /*6690*/  IMAD.MOV.U32 R6, RZ, RZ, -0x1 ;  /* 0xffffffffff067424 */ /* 0x000fe200078e00ff */
[----:B------:R-:W-:-:S04]  /*66a0*/  ISETP.GE.U32.AND P0, PT, R2, UR8, PT ;  /* 0x0000000802007c0c */ /* 0x000fc8000bf06070 */
[----:B------:R-:W-:-:S13]  /*66b0*/  ISETP.GE.U32.AND.EX P0, PT, R3, UR9, PT, P0 ;  /* 0x0000000903007c0c */ /* 0x000fda000bf06100 */
[----:B------:R-:W-:Y:S05]  /*66c0*/  @P0 BRA `(.L_x_139) ;  /* 0x0000000400500947 */ /* 0x000fea0003800000 */
[----:B0-----:R-:W0:Y:S01]  /*66d0*/  LDC.64 R16, c[0x0][0x728] ;  /* 0x0001ca00ff107b82 */ /* 0x001e220000000a00 */
[----:B------:R-:W2:Y:S01]  /*66e0*/  S2R R22, SR_CTAID.X ;  /* 0x0000000000167919 */ /* 0x000ea20000002500 */
[----:B------:R-:W-:Y:S02]  /*66f0*/  IMAD.MOV.U32 R14, RZ, RZ, R2 ;  /* 0x000000ffff0e7224 */ /* 0x000fe400078e0002 */
[----:B------:R-:W-:Y:S01]  /*6700*/  IMAD.MOV.U32 R15, RZ, RZ, R3 ;  /* 0x000000ffff0f7224 */ /* 0x000fe200078e0003 */
[----:B------:R-:W0:Y:S03]  /*6710*/  S2R R23, SR_CTAID.Y ;  /* 0x0000000000177919 */ /* 0x000e260000002600 */
[----:B------:R-:W1:Y:S08]  /*6720*/  LDC R6, c[0x0][0x730] ;  /* 0x0001cc00ff067b82 */ /* 0x000e700000000800 */
[----:B------:R-:W1:Y:S01]  /*6730*/  LDC.64 R20, c[0x0][0x720] ;  /* 0x0001c800ff147b82 */ /* 0x000e620000000a00 */
        /* <DEDUP_REMOVED lines=13> */
.L_x_140:
[-CC-:B------:R-:W-:Y:S01]  /*6810*/  SHF.R.U64 R18, R14, R6.reuse, R15.reuse ;  /* 0x000000060e127219 */ /* 0x180fe2000000120f */
[----:B------:R-:W0:Y:S01]  /*6820*/  LDC.64 R30, c[0x0][0x740] ;  /* 0x0001d000ff1e7b82 */ /* 0x000e220000000a00 */
[----:B------:R-:W-:Y:S01]  /*6830*/  SHF.R.U32.HI R6, RZ, R6, R15 ;  /* 0x00000006ff067219 */ /* 0x000fe2000001160f */
[----:B------:R-:W-:Y:S01]  /*6840*/  ULDC UR7, c[0x0][0x150] ;  /* 0x0000540000077ab9 */ /* 0x000fe20000000800 */
[----:B------:R-:W-:Y:S02]  /*6850*/  IADD3 R13, P0, RZ, -R18, RZ ;  /* 0x80000012ff0d7210 */ /* 0x000fe40007f1e0ff */
[----:B------:R-:W-:-:S03]  /*6860*/  I2FP.F32.U32 R14, R22 ;  /* 0x00000016000e7245 */ /* 0x000fc60000201000 */
[----:B------:R-:W1:Y:S01]  /*6870*/  LDC R12, c[0x0][0x718] ;  /* 0x0001c600ff0c7b82 */ /* 0x000e620000000800 */
[----:B------:R-:W-:Y:S02]  /*6880*/  IMAD.X R11, RZ, RZ, ~R6, P0 ;  /* 0x000000ffff0b7224 */ /* 0x000fe400000e0e06 */
[----:B------:R-:W-:Y:S01]  /*6890*/  FMUL R14, R14, UR7 ;  /* 0x000000070e0e7c20 */ /* 0x000fe20008400000 */
[----:B------:R-:W-:Y:S01]  /*68a0*/  ULDC UR7, c[0x0][0x154] ;  /* 0x0000550000077ab9 */ /* 0x000fe20000000800 */
[-C--:B------:R-:W-:Y:S02]  /*68b0*/  IMAD R6, R11, R20.reuse, RZ ;  /* 0x000000140b067224 */ /* 0x080fe400078e02ff */
[C---:B------:R-:W-:Y:S01]  /*68c0*/  IMAD.WIDE.U32 R10, R13.reuse, R20, R2 ;  /* 0x000000140d0a7225 */ /* 0x040fe200078e0002 */
[----:B------:R-:W2:Y:S01]  /*68d0*/  LDC R26, c[0x0][0x708] ;  /* 0x0001c200ff1a7b82 */ /* 0x000ea20000000800 */
[----:B------:R-:W3:Y:S02]  /*68e0*/  F2I.U32.TRUNC.NTZ R14, R14 ;  /* 0x0000000e000e7305 */ /* 0x000ee4000020f000 */
[----:B------:R-:W-:Y:S01]  /*68f0*/  IMAD R13, R13, R21, R6 ;  /* 0x000000150d0d7224 */ /* 0x000fe200078e0206 */
[----:B------:R-:W-:-:S03]  /*6900*/  I2FP.F32.U32 R6, R23 ;  /* 0x0000001700067245 */ /* 0x000fc60000201000 */
[----:B------:R-:W-:Y:S01]  /*6910*/  IMAD.IADD R11, R11, 0x1, R13 ;  /* 0x000000010b0b7824 */ /* 0x000fe200078e020d */
[----:B------:R-:W4:Y:S01]  /*6920*/  LDC R28, c[0x0][0x758] ;  /* 0x0001d600ff1c7b82 */ /* 0x000f220000000800 */
[----:B0-----:R-:W-:-:S04]  /*6930*/  ISETP.NE.U32.AND P0, PT, R30, RZ, PT ;  /* 0x000000ff1e00720c */ /* 0x001fc80003f05070 */
[----:B------:R-:W-:-:S03]  /*6940*/  ISETP.NE.AND.EX P0, PT, R31, RZ, PT, P0 ;  /* 0x000000ff1f00720c */ /* 0x000fc60003f05300 */
[----:B------:R-:W0:Y:S01]  /*6950*/  LDC R15, c[0x0][0x144] ;  /* 0x00005100ff0f7b82 */ /* 0x000e220000000800 */
[-CC-:B-1----:R-:W-:Y:S01]  /*6960*/  SHF.R.U64 R16, R10, R12.reuse, R11.reuse ;  /* 0x0000000c0a107219 */ /* 0x182fe2000000120b */
[----:B---3--:R-:W-:Y:S01]  /*6970*/  IMAD.MOV R14, RZ, RZ, -R14 ;  /* 0x000000ffff0e7224 */ /* 0x008fe200078e0a0e */
[----:B------:R-:W-:Y:S01]  /*6980*/  SHF.R.U32.HI R11, RZ, R12, R11 ;  /* 0x0000000cff0b7219 */ /* 0x000fe2000001160b */
[----:B------:R-:W-:-:S04]  /*6990*/  FMUL R12, R6, UR7 ;  /* 0x00000007060c7c20 */ /* 0x000fc80008400000 */
[----:B------:R-:W1:Y:S01]  /*69a0*/  LDC R24, c[0x0][0x148] ;  /* 0x00005200ff187b82 */ /* 0x000e620000000800 */
[----:B------:R3:W0:Y:S01]  /*69b0*/  F2I.U32.TRUNC.NTZ R19, R12 ;  /* 0x0000000c00137305 */ /* 0x000622000020f000 */
[-CC-:B--2---:R-:W-:Y:S02]  /*69c0*/  SHF.R.U64 R6, R16, R26.reuse, R11.reuse ;  /* 0x0000001a10067219 */ /* 0x184fe4000000120b */
[----:B------:R-:W-:-:S04]  /*69d0*/  SHF.R.U32.HI R11, RZ, R26, R11 ;  /* 0x0000001aff0b7219 */ /* 0x000fc8000001160b */
[----:B------:R-:W2:Y:S01]  /*69e0*/  LDC R21, c[0x0][0x700] ;  /* 0x0001c000ff157b82 */ /* 0x000ea20000000800 */
[-CC-:B----4-:R-:W-:Y:S02]  /*69f0*/  SHF.R.U64 R20, R6, R28.reuse, R11.reuse ;  /* 0x0000001c06147219 */ /* 0x190fe4000000120b */
[----:B------:R-:W-:-:S03]  /*6a00*/  SHF.R.U32.HI R11, RZ, R28, R11 ;  /* 0x0000001cff0b7219 */ /* 0x000fc6000001160b */
[----:B------:R-:W-:Y:S02]  /*6a10*/  IMAD.MOV.U32 R10, RZ, RZ, R20 ;  /* 0x000000ffff0a7224 */ /* 0x000fe400078e0014 */
[----:B------:R-:W4:Y:S01]  /*6a20*/  LDC R25, c[0x0][0x748] ;  /* 0x0001d200ff197b82 */ /* 0x000f220000000800 */
[----:B0-----:R-:W-:-:S07]  /*6a30*/  IMAD R22, R15, R14, R22 ;  /* 0x0000000e0f167224 */ /* 0x001fce00078e0216 */
[----:B------:R-:W0:Y:S08]  /*6a40*/  LDC R27, c[0x0][0x738] ;  /* 0x0001ce00ff1b7b82 */ /* 0x000e300000000800 */
[----:B------:R-:W0:Y:S01]  /*6a50*/  LDC R29, c[0x0][0x710] ;  /* 0x0001c400ff1d7b82 */ /* 0x000e220000000800 */
[----:B-123--:R-:W-:Y:S05]  /*6a60*/  @!P0 BRA `(.L_x_141) ;  /* 0x0000000000288947 */ /* 0x00efea0003800000 */
[----:B------:R-:W1:Y:S02]  /*6a70*/  LDC R15, c[0x0][0x74c] ;  /* 0x0001d300ff0f7b82 */ /* 0x000e640000000800 */
[----:B-1----:R-:W-:-:S05]  /*6a80*/  IADD3 R15, P0, R20, R15, RZ ;  /* 0x0000000f140f7210 */ /* 0x002fca0007f1e0ff */
        /* <DEDUP_REMOVED lines=8> */
.L_x_141:
[----:B------:R-:W-:Y:S01]  /*6b10*/  ISETP.NE.AND P0, PT, R0, 0x1, PT ;  /* 0x000000010000780c */ /* 0x000fe20003f05270 */
[----:B------:R-:W-:Y:S01]  /*6b20*/  VIADD R13, R21, 0xffffffff ;  /* 0xffffffff150d7836 */ /* 0x000fe20000000000 */
[----:B----4-:R-:W-:Y:S01]  /*6b30*/  SHF.R.U64 R10, R10, R25, R11 ;  /* 0x000000190a0a7219 */ /* 0x010fe2000000120b */
[----:B------:R-:W-:Y:S01]  /*6b40*/  IMAD.MOV R19, RZ, RZ, -R19 ;  /* 0x000000ffff137224 */ /* 0x000fe200078e0a13 */
[----:B------:R-:W-:Y:S02]  /*6b50*/  LOP3.LUT R6, R6, R141, RZ, 0xc0, !PT ;  /* 0x0000008d06067212 */ /* 0x000fe400078ec0ff */
[----:B------:R-:W-:Y:S01]  /*6b60*/  LOP3.LUT R13, R16, R13, RZ, 0xc0, !PT ;  /* 0x0000000d100d7212 */ /* 0x000fe200078ec0ff */
[----:B------:R-:W-:Y:S02]  /*6b70*/  IMAD.MOV R11, RZ, RZ, -R10 ;  /* 0x000000ffff0b7224 */ /* 0x000fe400078e0a0a */
[----:B------:R-:W-:Y:S02]  /*6b80*/  IMAD R145, R135, R10, R6 ;  /* 0x0000000a87917224 */ /* 0x000fe400078e0206 */
[----:B0-----:R-:W-:-:S02]  /*6b90*/  IMAD R6, R11, R27, R20 ;  /* 0x0000001b0b067224 */ /* 0x001fc400078e0214 */
[----:B------:R-:W-:Y:S02]  /*6ba0*/  @P0 IMAD R22, R24, R19, R23 ;  /* 0x0000001318160224 */ /* 0x000fe400078e0217 */
[----:B------:R-:W-:Y:S02]  /*6bb0*/  IMAD R6, R6, R21, R13 ;  /* 0x0000001506067224 */ /* 0x000fe400078e020d */
[----:B------:R-:W-:Y:S02]  /*6bc0*/  IMAD R145, R145, R29, R22 ;  /* 0x0000001d91917224 */ /* 0x000fe400078e0216 */
[----:B------:R-:W-:-:S03]  /*6bd0*/  IMAD.MOV.U32 R10, RZ, RZ, 0x1 ;  /* 0x00000001ff0a7424 */ /* 0x000fc600078e00ff */
[----:B------:R-:W-:Y:S02]  /*6be0*/  SEL R12, R6, R145, !P0 ;  /* 0x00000091060c7207 */ /* 0x000fe40004000000 */
[----:B------:R-:W-:Y:S01]  /*6bf0*/  SEL R145, R145, R6, !P0 ;  /* 0x0000000691917207 */ /* 0x000fe20004000000 */
[----:B------:R-:W-:-:S07]  /*6c00*/  IMAD.MOV.U32 R6, RZ, RZ, R18 ;  /* 0x000000ffff067224 */ /* 0x000fce00078e0012 */
.L_x_139:
[----:B------:R-:W-:-:S13]  /*6c10*/  LOP3.LUT P0, RZ, R10, 0xff, RZ, 0xc0, !PT ;  /* 0x000000ff0aff7812 */ /* 0x000fda000780c0ff */
[----:B------:R-:W-:Y:S05]  /*6c20*/  @P0 BRA `(.L_x_142) ;  /* 0xffffffa800580947 */ /* 0x000fea000383ffff */
[----:B------:R-:W-:Y:S05]  /*6c30*/  EXIT ;  /* 0x000000000000794d */ /* 0x000fea0003800000 */
.L_x_8:
        /* <DEDUP_REMOVED lines=26> */
.L_x_144:
[----:B------:R-:W0:Y:S01]  /*6de0*/  LDC.64 R32, c[0x0][0x740] ;  /* 0x0001d000ff207b82 */ /* 0x000e220000000a00 */
[-CC-:B------:R-:W-:Y:S02]  /*6df0*/  SHF.R.U64 R20, R16, R24.reuse, R17.reuse ;  /* 0x0000001810147219 */ /* 0x180fe40000001211 */
[----:B------:R-:W-:Y:S02]  /*6e00*/  SHF.R.U32.HI R7, RZ, R24, R17 ;  /* 0x00000018ff077219 */ /* 0x000fe40000011611 */
[----:B------:R-:W-:-:S03]  /*6e10*/  IADD3 R13, P0, RZ, -R20, RZ ;  /* 0x80000014ff0d7210 */ /* 0x000fc60007f1e0ff */
[----:B------:R-:W1:Y:S02]  /*6e20*/  LDC R16, c[0x0][0x718] ;  /* 0x0001c600ff107b82 */ /* 0x000e640000000800 */
[----:B------:R-:W-:Y:S02]  /*6e30*/  IMAD.X R7, RZ, RZ, ~R7, P0 ;  /* 0x000000ffff077224 */ /* 0x000fe400000e0e07 */
[----:B------:R-:W-:-:S04]  /*6e40*/  IMAD.WIDE.U32 R8, R13, R26, R2 ;  /* 0x0000001a0d087225 */ /* 0x000fc800078e0002 */
[----:B------:R-:W2:Y:S01]  /*6e50*/  LDC R28, c[0x0][0x708] ;  /* 0x0001c200ff1c7b82 */ /* 0x000ea20000000800 */
[----:B------:R-:W-:-:S04]  /*6e60*/  IMAD R12, R7, R26, RZ ;  /* 0x0000001a070c7224 */ /* 0x000fc800078e02ff */
[----:B------:R-:W-:Y:S02]  /*6e70*/  IMAD R7, R13, R27, R12 ;  /* 0x0000001b0d077224 */ /* 0x000fe400078e020c */
[----:B------:R-:W-:Y:S01]  /*6e80*/  IMAD.MOV.U32 R27, RZ, RZ, 0x1 ;  /* 0x00000001ff1b7424 */ /* 0x000fe200078e00ff */
[----:B------:R-:W3:Y:S01]  /*6e90*/  LDC R30, c[0x0][0x758] ;  /* 0x0001d600ff1e7b82 */ /* 0x000ee20000000800 */
[----:B------:R-:W-:Y:S01]  /*6ea0*/  IMAD.IADD R7, R9, 0x1, R7 ;  /* 0x0000000109077824 */ /* 0x000fe200078e0207 */
[----:B0-----:R-:W-:Y:S01]  /*6eb0*/  ISETP.NE.U32.AND P0, PT, R32, RZ, PT ;  /* 0x000000ff2000720c */ /* 0x001fe20003f05070 */
[----:B------:R-:W-:-:S03]  /*6ec0*/  IMAD.MOV.U32 R9, RZ, RZ, -0x1 ;  /* 0xffffffffff097424 */ /* 0x000fc600078e00ff */
[----:B------:R-:W-:Y:S02]  /*6ed0*/  ISETP.NE.AND.EX P0, PT, R33, RZ, PT, P0 ;  /* 0x000000ff2100720c */ /* 0x000fe40003f05300 */
[----:B------:R-:W0:Y:S01]  /*6ee0*/  LDC R21, c[0x0][0x700] ;  /* 0x0001c000ff157b82 */ /* 0x000e220000000800 */
[-CC-:B-1----:R-:W-:Y:S02]  /*6ef0*/  SHF.R.U64 R18, R8, R16.reuse, R7.reuse ;  /* 0x0000001008127219 */ /* 0x182fe40000001207 */
[----:B------:R-:W-:-:S05]  /*6f00*/  SHF.R.U32.HI R7, RZ, R16, R7 ;  /* 0x00000010ff077219 */ /* 0x000fca0000011607 */
[----:B------:R-:W1:Y:S01]  /*6f10*/  LDC R23, c[0x0][0x748] ;  /* 0x0001d200ff177b82 */ /* 0x000e620000000800 */
[-CC-:B--2---:R-:W-:Y:S02]  /*6f20*/  SHF.R.U64 R24, R18, R28.reuse, R7.reuse ;  /* 0x0000001c12187219 */ /* 0x184fe40000001207 */
[----:B------:R-:W-:-:S05]  /*6f30*/  SHF.R.U32.HI R7, RZ, R28, R7 ;  /* 0x0000001cff077219 */ /* 0x000fca0000011607 */
[----:B------:R-:W2:Y:S01]  /*6f40*/  LDC R25, c[0x0][0x738] ;  /* 0x0001ce00ff197b82 */ /* 0x000ea20000000800 */
[-C--:B---3--:R-:W-:Y:S02]  /*6f50*/  SHF.L.U32 R8, R9, R30.reuse, RZ ;  /* 0x0000001e09087219 */ /* 0x088fe400000006ff */
[--C-:B------:R-:W-:Y:S02]  /*6f60*/  SHF.R.U64 R26, R24, R30, R7.reuse ;  /* 0x0000001e181a7219 */ /* 0x100fe40000001207 */
[----:B------:R-:W-:Y:S02]  /*6f70*/  LOP3.LUT R29, RZ, R8, RZ, 0x33, !PT ;  /* 0x00000008ff1d7212 */ /* 0x000fe400078e33ff */
[----:B------:R-:W-:Y:S01]  /*6f80*/  SHF.R.U32.HI R9, RZ, R30, R7 ;  /* 0x0000001eff097219 */ /* 0x000fe20000011607 */
[----:B------:R-:W3:Y:S01]  /*6f90*/  LDC R31, c[0x0][0x710] ;  /* 0x0001c400ff1f7b82 */ /* 0x000ee20000000800 */
[----:B------:R-:W-:Y:S01]  /*6fa0*/  IMAD.MOV.U32 R8, RZ, RZ, R26 ;  /* 0x000000ffff087224 */ /* 0x000fe200078e001a */
[----:B------:R-:W-:Y:S06]  /*6fb0*/  @!P0 BRA `(.L_x_145) ;  /* 0x0000000000288947 */ /* 0x000fec0003800000 */
        /* <DEDUP_REMOVED lines=10> */
.L_x_145:
[----:B------:R-:W-:Y:S01]  /*7060*/  ISETP.NE.AND P0, PT, R0, 0x1, PT ;  /* 0x000000010000780c */ /* 0x000fe20003f05270 */
[----:B0-----:R-:W-:Y:S01]  /*7070*/  VIADD R13, R21, 0xffffffff ;  /* 0xffffffff150d7836 */ /* 0x001fe20000000000 */
[----:B-1----:R-:W-:Y:S02]  /*7080*/  SHF.R.U64 R8, R8, R23, R9 ;  /* 0x0000001708087219 */ /* 0x002fe40000001209 */
[----:B------:R-:W-:Y:S02]  /*7090*/  SHF.L.U32 R9, R27, R30, RZ ;  /* 0x0000001e1b097219 */ /* 0x000fe400000006ff */
[----:B------:R-:W-:Y:S01]  /*70a0*/  LOP3.LUT R7, R24, R29, RZ, 0xc0, !PT ;  /* 0x0000001d18077212 */ /* 0x000fe200078ec0ff */
[----:B------:R-:W-:Y:S01]  /*70b0*/  IMAD.MOV R11, RZ, RZ, -R8 ;  /* 0x000000ffff0b7224 */ /* 0x000fe200078e0a08 */
[----:B------:R-:W-:-:S03]  /*70c0*/  LOP3.LUT R18, R18, R13, RZ, 0xc0, !PT ;  /* 0x0000000d12127212 */ /* 0x000fc600078ec0ff */
[----:B------:R-:W-:Y:S02]  /*70d0*/  IMAD R9, R9, R8, R7 ;  /* 0x0000000809097224 */ /* 0x000fe400078e0207 */
[----:B------:R-:W-:Y:S02]  /*70e0*/  @P0 IMAD R14, R15, R22, R10 ;  /* 0x000000160f0e0224 */ /* 0x000fe400078e020a */
[----:B--2---:R-:W-:Y:S02]  /*70f0*/  IMAD R7, R11, R25, R26 ;  /* 0x000000190b077224 */ /* 0x004fe400078e021a */
[----:B---3--:R-:W-:Y:S02]  /*7100*/  IMAD R8, R9, R31, R14 ;  /* 0x0000001f09087224 */ /* 0x008fe400078e020e */
[----:B------:R-:W-:Y:S02]  /*7110*/  IMAD R11, R7, R21, R18 ;  /* 0x00000015070b7224 */ /* 0x000fe400078e0212 */
[----:B------:R-:W-:-:S02]  /*7120*/  IMAD.MOV.U32 R9, RZ, RZ, 0x1 ;  /* 0x00000001ff097424 */ /* 0x000fc400078e00ff */
[----:B------:R-:W-:Y:S01]  /*7130*/  IMAD.MOV.U32 R18, RZ, RZ, R20 ;  /* 0x000000ffff127224 */ /* 0x000fe200078e0014 */
[----:B------:R-:W-:Y:S02]  /*7140*/  SEL R7, R11, R8, !P0 ;  /* 0x000000080b077207 */ /* 0x000fe40004000000 */
[----:B------:R-:W-:-:S07]  /*7150*/  SEL R8, R8, R11, !P0 ;  /* 0x0000000b08087207 */ /* 0x000fce0004000000 */
.L_x_143:
[----:B------:R-:W-:-:S08]  /*7160*/  NOP ;  /* 0x0000000000007918 */ /* 0x000fd00000000000 */
[----:B------:R-:W0:-:S00]  /*7170*/  USETMAXREG.DEALLOC.CTAPOOL 0x28 ;  /* 0x00000028000079c8 */ /* 0x000e0000080e0500 */
[----:B0-----:R-:W-:-:S13]  /*7180*/  ISETP.NE.AND P0, PT, R6, RZ, PT ;  /* 0x000000ff0600720c */ /* 0x001fda0003f05270 */
[----:B------:R-:W-:Y:S05]  /*7190*/  @P0 EXIT ;  /* 0x000000000000094d */ /* 0x000fea0003800000 */
[----:B------:R-:W-:Y:S01]  /*71a0*/  LOP3.LUT P0, RZ, R9, 0xff, RZ, 0xc0, !PT ;  /* 0x000000ff09ff7812 */ /* 0x000fe2000780c0ff */
[----:B------:R-:W-:Y:S02]  /*71b0*/  IMAD.MOV.U32 R16, RZ, RZ, 0x1 ;  /* 0x00000001ff107424 */ /* 0x000fe400078e00ff */
[----:B------:R-:W-:-:S10]  /*71c0*/  IMAD.MOV.U32 R15, RZ, RZ, RZ ;  /* 0x000000ffff0f7224 */ /* 0x000fd400078e00ff */
[----:B------:R-:W-:Y:S05]  /*71d0*/  @!P0 BRA `(.L_x_146) ;  /* 0x0000000c00688947 */ /* 0x000fea0003800000 */
[----:B------:R-:W0:Y:S01]  /*71e0*/  LDC R6, c[0x0][0x28c] ;  /* 0x0000a300ff067b82 */ /* 0x000e220000000800 */
[----:B------:R-:W1:Y:S01]  /*71f0*/  S2R R12, SR_CgaCtaId ;  /* 0x00000000000c7919 */ /* 0x000e620000008800 */
[----:B------:R-:W-:Y:S01]  /*7200*/  ULDC UR6, c[0x0][0x758] ;  /* 0x0001d60000067ab9 */ /* 0x000fe20000000800 */
[----:B------:R-:W-:Y:S01]  /*7210*/  UMOV UR7, 0xffffffff ;  /* 0xffffffff00077882 */ /* 0x000fe20000000000 */
[----:B------:R-:W-:Y:S01]  /*7220*/  BSSY B0, `(.L_x_146) ;  /* 0x00000d5000007945 */ /* 0x000fe20003800000 */
[----:B------:R-:W-:Y:S01]  /*7230*/  USHF.L.U32 UR7, UR7, UR6, URZ ;  /* 0x0000000607077299 */ /* 0x000fe2000800063f */
[----:B------:R-:W-:Y:S01]  /*7240*/  IMAD.MOV.U32 R13, RZ, RZ, 0x1 ;  /* 0x00000001ff0d7424 */ /* 0x000fe200078e00ff */
[----:B------:R-:W-:Y:S01]  /*7250*/  LOP3.LUT R17, R4, 0x2, RZ, 0xfc, !PT ;  /* 0x0000000204117812 */ /* 0x000fe200078efcff */
[----:B------:R-:W-:Y:S01]  /*7260*/  IMAD.MOV.U32 R16, RZ, RZ, 0x1 ;  /* 0x00000001ff107424 */ /* 0x000fe200078e00ff */
[----:B------:R-:W-:Y:S01]  /*7270*/  ULDC UR5, c[0x0][0x700] ;  /* 0x0001c00000057ab9 */ /* 0x000fe20000000800 */
[----:B------:R-:W-:Y:S01]  /*7280*/  IMAD.MOV.U32 R15, RZ, RZ, RZ ;  /* 0x000000ffff0f7224 */ /* 0x000fe200078e00ff */
[----:B------:R-:W-:Y:S01]  /*7290*/  UMOV UR8, 0x1 ;  /* 0x0000000100087882 */ /* 0x000fe20000000000 */
[----:B------:R-:W-:-:S02]  /*72a0*/  UIADD3 UR5, UR5, -0x1, URZ ;  /* 0xffffffff05057890 */ /* 0x000fc4000fffe03f */
[----:B------:R-:W-:Y:S02]  /*72b0*/  USHF.L.U32 UR6, UR8, UR6, URZ ;  /* 0x0000000608067299 */ /* 0x000fe4000800063f */
[----:B------:R-:W-:Y:S01]  /*72c0*/  ULOP3.LUT UR7, URZ, UR7, URZ, 0x33, !UPT ;  /* 0x000000073f077292 */ /* 0x000fe2000f8e333f */
[----:B------:R-:W-:Y:S01]  /*72d0*/  ULDC.64 UR34, c[0x0][0x198] ;  /* 0x0000660000227ab9 */ /* 0x000fe20000000a00 */
[----:B0-----:R-:W-:-:S05]  /*72e0*/  VIADD R6, R6, 0x7f ;  /* 0x0000007f06067836 */ /* 0x001fca0000000000 */
[----:B------:R-:W-:-:S04]  /*72f0*/  SHF.R.S32.HI R9, RZ, 0x1f, R6 ;  /* 0x0000001fff097819 */ /* 0x000fc80000011406 */
[----:B------:R-:W-:Y:S01]  /*7300*/  LEA.HI R9, R9, R6, RZ, 0x7 ;  /* 0x0000000609097211 */ /* 0x000fe200078f38ff */
[C---:B-1----:R-:W-:Y:S02]  /*7310*/  IMAD.SHL.U32 R6, R12.reuse, 0x1000, RZ ;  /* 0x000010000c067824 */ /* 0x042fe400078e00ff */
[----:B------:R-:W-:Y:S01]  /*7320*/  IMAD.SHL.U32 R12, R12, 0x20, RZ ;  /* 0x000000200c0c7824 */ /* 0x000fe200078e00ff */
[----:B------:R-:W-:Y:S02]  /*7330*/  SHF.R.S32.HI R14, RZ, 0x7, R9 ;  /* 0x00000007ff0e7819 */ /* 0x000fe40000011409 */
[----:B------:R-:W-:Y:S02]  /*7340*/  LOP3.LUT R6, R6, 0x1000, RZ, 0xc0, !PT ;  /* 0x0000100006067812 */ /* 0x000fe400078ec0ff */
[----:B------:R-:W-:Y:S01]  /*7350*/  LOP3.LUT R12, R12, 0x20, RZ, 0xc0, !PT ;  /* 0x000000200c0c7812 */ /* 0x000fe200078ec0ff */
[----:B------:R-:W-:Y:S01]  /*7360*/  VIADD R10, R14, 0x1 ;  /* 0x000000010e0a7836 */ /* 0x000fe20000000000 */
[----:B------:R-:W-:-:S07]  /*7370*/  LOP3.LUT R11, R6, 0x20180, RZ, 0xfc, !PT ;  /* 0x00020180060b7812 */ /* 0x000fce00078efcff */
.L_x_157:
[----:B------:R-:W-:-:S03]  /*7380*/  UMOV UR8, 0xffffffff ;  /* 0xffffffff00087882 */ /* 0x000fc60000000000 */
[----:B------:R-:W-:Y:S05]  /*7390*/  BRA.DIV UR8, `(.L_x_147) ;  /* 0x0000001208607947 */ /* 0x000fea000b800000 */
[----:B------:R-:W-:-:S13]  /*73a0*/  ELECT P0, URZ, PT ;  /* 0x00000000003f782f */ /* 0x000fda0003800000 */
.L_x_172:
[----:B------:R-:W0:Y:S01]  /*73b0*/  LDC R6, c[0x0][0x28c] ;  /* 0x0000a300ff067b82 */ /* 0x000e220000000800 */
[----:B------:R-:W-:Y:S01]  /*73c0*/  BSSY B1, `(.L_x_148) ;  /* 0x0000047000017945 */ /* 0x000fe20003800000 */
[----:B0-----:R-:W-:-:S13]  /*73d0*/  ISETP.LT.OR P0, PT, R6, 0x1, !P0 ;  /* 0x000000010600780c */ /* 0x001fda0004701670 */
[----:B------:R-:W-:Y:S05]  /*73e0*/  @P0 BRA `(.L_x_149) ;  /* 0x0000000400100947 */ /* 0x000fea0003800000 */
[----:B------:R-:W-:Y:S01]  /*73f0*/  IMAD R21, R7, 0x40, R12 ;  /* 0x0000004007157824 */ /* 0x000fe200078e020c */
[----:B------:R-:W-:Y:S01]  /*7400*/  CS2R R24, SRZ ;  /* 0x0000000000187805 */ /* 0x000fe2000001ff00 */
[C---:B------:R-:W-:Y:S02]  /*7410*/  IMAD.SHL.U32 R27, R8.reuse, 0x4, RZ ;  /* 0x00000004081b7824 */ /* 0x040fe400078e00ff */
[----:B------:R-:W-:Y:S02]  /*7420*/  IMAD.SHL.U32 R22, R8, 0x100, RZ ;  /* 0x0000010008167824 */ /* 0x000fe400078e00ff */
[----:B------:R-:W-:Y:S02]  /*7430*/  IMAD.MOV.U32 R6, RZ, RZ, R10 ;  /* 0x000000ffff067224 */ /* 0x000fe400078e000a */
[----:B------:R-:W-:Y:S02]  /*7440*/  IMAD.MOV.U32 R7, RZ, RZ, R16 ;  /* 0x000000ffff077224 */ /* 0x000fe400078e0010 */
[----:B------:R-:W-:-:S02]  /*7450*/  IMAD.MOV.U32 R8, RZ, RZ, R15 ;  /* 0x000000ffff087224 */ /* 0x000fc400078e000f */
[----:B------:R-:W-:-:S07]  /*7460*/  IMAD.MOV.U32 R26, RZ, RZ, RZ ;  /* 0x000000ffff1a7224 */ /* 0x000fce00078e00ff */
.L_x_152:
[----:B------:R-:W0:Y:S01]  /*7470*/  S2R R20, SR_CgaCtaId ;  /* 0x0000000000147919 */ /* 0x000e220000008800 */
[----:B------:R-:W-:Y:S02]  /*7480*/  MOV R9, 0x400 ;  /* 0x0000040000097802 */ /* 0x000fe40000000f00 */
[----:B------:R-:W-:-:S13]  /*7490*/  ISETP.NE.AND P1, PT, R5, RZ, PT ;  /* 0x000000ff0500720c */ /* 0x000fda0003f25270 */
[----:B------:R-:W1:Y:S01]  /*74a0*/  @!P1 LDC R19, c[0x0][0x640] ;  /* 0x00019000ff139b82 */ /* 0x000e620000000800 */
[----:B0-----:R-:W-:Y:S02]  /*74b0*/  LEA R23, R20, R9, 0x18 ;  /* 0x0000000914177211 */ /* 0x001fe400078ec0ff */
[----:B------:R-:W-:-:S03]  /*74c0*/  SHF.L.U32 R9, R7, 0x1f, RZ ;  /* 0x0000001f07097819 */ /* 0x000fc600000006ff */
[----:B------:R-:W-:-:S04]  /*74d0*/  IMAD R20, R8, 0x8, R23 ;  /* 0x0000000808147824 */ /* 0x000fc800078e0217 */
[----:B------:R-:W0:Y:S02]  /*74e0*/  SYNCS.PHASECHK.TRANS64.TRYWAIT P0, [R20+URZ+0x40], R9 ;  /* 0x00004009140075a7 */ /* 0x000e24000800017f */
[----:B01----:R-:W-:Y:S05]  /*74f0*/  @!P0 BRA `(.L_x_150) ;  /* 0x0000001000288947 */ /* 0x003fea0003800000 */
.L_x_173:
[----:B0-----:R-:W-:Y:S01]  /*7500*/  PRMT R9, R17, 0x9910, RZ ;  /* 0x0000991011097816 */ /* 0x001fe200000000ff */
[----:B------:R0:W-:Y:S03]  /*7510*/  @!P1 SYNCS.ARRIVE.TRANS64 RZ, [R20+URZ], R19 ;  /* 0x0000001314ff99a7 */ /* 0x0001e6000800003f */
[----:B------:R-:W-:-:S13]  /*7520*/  ISETP.NE.AND P0, PT, R9, 0x2, PT ;  /* 0x000000020900780c */ /* 0x000fda0003f05270 */
[----:B0-----:R-:W-:Y:S05]  /*7530*/  @P0 BRA `(.L_x_151) ;  /* 0x0000000000040947 */ /* 0x001fea0003800000 */
[----:B------:R-:W-:Y:S01]  /*7540*/  BPT.TRAP 0x1 ;  /* 0x000000040000795c */ /* 0x000fe20000300000 */
.L_x_151:
[C-C-:B------:R-:W-:Y:S01]  /*7550*/  IMAD R9, R8.reuse, 0x4000, R23.reuse ;  /* 0x0000400008097824 */ /* 0x140fe200078e0217 */
[----:B------:R-:W-:Y:S01]  /*7560*/  R2UR UR21, R23 ;  /* 0x00000000171572ca */ /* 0x000fe200000e0000 */
[----:B------:R-:W-:Y:S01]  /*7570*/  IMAD R23, R8, 0x1000, R23 ;  /* 0x0000100008177824 */ /* 0x000fe200078e0217 */
[----:B------:R-:W-:Y:S01]  /*7580*/  R2UR UR17, R20 ;  /* 0x00000000141172ca */ /* 0x000fe200000e0000 */
[----:B------:R-:W-:Y:S01]  /*7590*/  VIADD R6, R6, 0xffffffff ;  /* 0xffffffff06067836 */ /* 0x000fe20000000000 */
[----:B------:R-:W-:Y:S01]  /*75a0*/  R2UR UR16, R9 ;  /* 0x00000000091072ca */ /* 0x000fe200000e0000 */
[----:B------:R-:W-:Y:S01]  /*75b0*/  IMAD R9, R8, 0x2000, R11 ;  /* 0x0000200008097824 */ /* 0x000fe200078e020b */
[----:B------:R-:W-:Y:S01]  /*75c0*/  R2UR UR8, R23 ;  /* 0x00000000170872ca */ /* 0x000fe200000e0000 */
[----:B------:R-:W-:Y:S01]  /*75d0*/  UIADD3 UR14, UP0, UR34, 0xf0, URZ ;  /* 0x000000f0220e7890 */ /* 0x000fe2000ff1e03f */
[----:B------:R-:W-:Y:S01]  /*75e0*/  R2UR UR20, R18 ;  /* 0x00000000121472ca */ /* 0x000fe200000e0000 */
[----:B------:R-:W-:Y:S01]  /*75f0*/  UIADD3 UR22, UP1, UR34, 0x1f0, URZ ;  /* 0x000001f022167890 */ /* 0x000fe2000ff3e03f */
[----:B------:R-:W-:Y:S01]  /*7600*/  R2UR UR24, R9 ;  /* 0x00000000091872ca */ /* 0x000fe200000e0000 */
[----:B------:R-:W-:Y:S01]  /*7610*/  UIADD3 UR36, UP2, UR34, 0x2f0, URZ ;  /* 0x000002f022247890 */ /* 0x000fe2000ff5e03f */
[----:B------:R-:W-:Y:S01]  /*7620*/  R2UR UR18, R25 ;  /* 0x00000000191272ca */ /* 0x000fe200000e0000 */
[----:B------:R-:W-:Y:S01]  /*7630*/  UIADD3.X UR15, URZ, UR35, URZ, UP0, !UPT ;  /* 0x000000233f0f7290 */ /* 0x000fe200087fe43f */
[----:B------:R-:W-:Y:S01]  /*7640*/  R2UR UR19, R22 ;  /* 0x00000000161372ca */ /* 0x000fe200000e0000 */
[----:B------:R-:W-:Y:S01]  /*7650*/  UIADD3.X UR23, URZ, UR35, URZ, UP1, !UPT ;  /* 0x000000233f177290 */ /* 0x000fe20008ffe43f */
[----:B------:R-:W-:Y:S01]  /*7660*/  R2UR UR11, R27 ;  /* 0x000000001b0b72ca */ /* 0x000fe200000e0000 */
[----:B------:R-:W-:Y:S01]  /*7670*/  UIADD3 UR16, UR16, 0x180, URZ ;  /* 0x0000018010107890 */ /* 0x000fe2000fffe03f */
[----:B------:R-:W-:Y:S01]  /*7680*/  R2UR UR12, R26 ;  /* 0x000000001a0c72ca */ /* 0x000fe200000e0000 */
[----:B------:R-:W-:Y:S01]  /*7690*/  UIADD3 UR8, UR8, 0x30180, URZ ;  /* 0x0003018008087890 */ /* 0x000fe2000fffe03f */
[----:B------:R-:W-:Y:S01]  /*76a0*/  R2UR UR26, R24 ;  /* 0x00000000181a72ca */ /* 0x000fe200000e0000 */
[----:B------:R-:W-:Y:S01]  /*76b0*/  VIADD R8, R8, 0x1 ;  /* 0x0000000108087836 */ /* 0x000fe20000000000 */
[----:B------:R-:W-:Y:S01]  /*76c0*/  R2UR UR27, R21 ;  /* 0x00000000151b72ca */ /* 0x000fe200000e0000 */
[----:B------:R-:W-:Y:S01]  /*76d0*/  UIADD3.X UR37, URZ, UR35, URZ, UP2, !UPT ;  /* 0x000000233f257290 */ /* 0x000fe200097fe43f */
[----:B------:R-:W-:Y:S01]  /*76e0*/  ISETP.GT.AND P1, PT, R6, 0x1, PT ;  /* 0x000000010600780c */ /* 0x000fe20003f24270 */
[----:B------:R-:W-:Y:S01]  /*76f0*/  UIADD3 UR24, UR21, UR24, URZ ;  /* 0x0000001815187290 */ /* 0x000fe2000fffe03f */
[----:B------:R-:W-:Y:S01]  /*7700*/  ISETP.NE.AND P0, PT, R8, 0x8, PT ;  /* 0x000000080800780c */ /* 0x000fe20003f05270 */
[----:B------:R-:W-:Y:S01]  /*7710*/  UMOV UR30, 0x0 ;  /* 0x00000000001e7882 */ /* 0x000fe20000000000 */
[----:B------:R-:W-:Y:S01]  /*7720*/  UMOV UR31, 0x10000000 ;  /* 0x10000000001f7882 */ /* 0x000fe20000000000 */
[----:B------:R-:W-:Y:S01]  /*7730*/  UMOV UR10, URZ ;  /* 0x0000003f000a7c82 */ /* 0x000fe20008000000 */
[----:B------:R-:W-:Y:S01]  /*7740*/  UMOV UR9, UR17 ;  /* 0x0000001100097c82 */ /* 0x000fe20008000000 */
[----:B------:R-:W-:Y:S01]  /*7750*/  UMOV UR13, UR20 ;  /* 0x00000014000d7c82 */ /* 0x000fe20008000000 */
[----:B------:R0:W-:Y:S01]  /*7760*/  UTMALDG.3D [UR16], [UR14], desc[UR30] ;  /* 0x00001e100e0075b4 */ /* 0x0001e20008011000 */
[----:B------:R-:W-:Y:S01]  /*7770*/  UMOV UR21, 0x30000 ;  /* 0x0003000000157882 */ /* 0x000fe20000000000 */
[----:B------:R-:W-:Y:S01]  /*7780*/  UMOV UR25, UR17 ;  /* 0x0000001100197c82 */ /* 0x000fe20008000000 */
[----:B------:R-:W-:Y:S01]  /*7790*/  UMOV UR28, UR20 ;  /* 0x00000014001c7c82 */ /* 0x000fe20008000000 */
[----:B------:R-:W-:Y:S01]  /*77a0*/  SEL R20, RZ, 0x1, P0 ;  /* 0x00000001ff147807 */ /* 0x000fe20000000000 */
[----:B------:R-:W-:Y:S01]  /*77b0*/  VIADD R26, R26, 0x1 ;  /* 0x000000011a1a7836 */ /* 0x000fe20000000000 */
[----:B------:R-:W-:Y:S01]  /*77c0*/  SEL R8, R8, RZ, P0 ;  /* 0x000000ff08087207 */ /* 0x000fe20000000000 */
[----:B------:R-:W-:Y:S01]  /*77d0*/  VIADD R25, R25, 0x40 ;  /* 0x0000004019197836 */ /* 0x000fe20000000000 */
[----:B------:R0:W-:Y:S01]  /*77e0*/  UTMALDG.4D [UR8], [UR22], desc[UR30] ;  /* 0x00001e08160075b4 */ /* 0x0001e20008019000 */
[----:B------:R-:W-:Y:S01]  /*77f0*/  LOP3.LUT R7, R7, R20, RZ, 0x3c, !PT ;  /* 0x0000001407077212 */ /* 0x000fe200078e3cff */
[----:B------:R-:W-:Y:S01]  /*7800*/  VIADD R24, R24, 0x80 ;  /* 0x0000008018187836 */ /* 0x000fe20000000000 */
[----:B------:R0:W-:Y:S02]  /*7810*/  UTMALDG.3D.MULTICAST [UR24], [UR36], UR21, desc[UR30] ;  /* 0x00001e18240073b4 */ /* 0x0001e40008011815 */
[----:B0-----:R-:W-:Y:S05]  /*7820*/  @P1 BRA `(.L_x_152) ;  /* 0xfffffffc00101947 */ /* 0x001fea000383ffff */
.L_x_149:
[----:B------:R-:W-:Y:S05]  /*7830*/  BSYNC B1 ;  /* 0x0000000000017941 */ /* 0x000fea0003800000 */
.L_x_148:
[----:B------:R-:W-:Y:S01]  /*7840*/  LOP3.LUT P1, RZ, R13, 0xff, RZ, 0xc0, !PT ;  /* 0x000000ff0dff7812 */ /* 0x000fe2000782c0ff */
[----:B------:R-:W-:Y:S01]  /*7850*/  IMAD.IADD R15, R14, 0x1, R15 ;  /* 0x000000010e0f7824 */ /* 0x000fe200078e020f */
[----:B------:R-:W-:Y:S01]  /*7860*/  IADD3 R2, P2, R2, UR32, RZ ;  /* 0x0000002002027c10 */ /* 0x000fe2000ff5e0ff */
[----:B------:R-:W-:Y:S01]  /*7870*/  ULDC.64 UR8, c[0x0][0x750] ;  /* 0x0001d40000087ab9 */ /* 0x000fe20000000a00 */
[----:B------:R-:W-:Y:S01]  /*7880*/  BSSY B1, `(.L_x_153) ;  /* 0x000006c000017945 */ /* 0x000fe20003800000 */
[----:B------:R-:W-:Y:S01]  /*7890*/  IMAD.MOV.U32 R18, RZ, RZ, -0x1 ;  /* 0xffffffffff127424 */ /* 0x000fe200078e00ff */
[----:B------:R-:W-:Y:S02]  /*78a0*/  ISETP.GT.U32.AND P0, PT, R15, 0x7, PT ;  /* 0x000000070f00780c */ /* 0x000fe40003f04070 */
[----:B------:R-:W-:Y:S02]  /*78b0*/  SHF.R.U32.HI R6, RZ, 0x3, R15 ;  /* 0x00000003ff067819 */ /* 0x000fe4000001160f */
[----:B------:R-:W-:-:S02]  /*78c0*/  ISETP.LT.U32.AND P0, PT, R14, 0x8, P0 ;  /* 0x000000080e00780c */ /* 0x000fc40000701070 */
[----:B------:R-:W-:Y:S01]  /*78d0*/  IADD3.X R3, R3, UR4, RZ, P2, !PT ;  /* 0x0000000403037c10 */ /* 0x000fe200097fe4ff */
[----:B------:R-:W0:Y:S01]  /*78e0*/  @P1 S2R R8, SR_CgaCtaId ;  /* 0x0000000000081919 */ /* 0x000e220000008800 */
[----:B------:R-:W-:Y:S02]  /*78f0*/  @P1 MOV R7, 0x400 ;  /* 0x0000040000071802 */ /* 0x000fe40000000f00 */
[----:B------:R-:W-:Y:S02]  /*7900*/  ISETP.GE.U32.AND P2, PT, R2, UR8, PT ;  /* 0x0000000802007c0c */ /* 0x000fe4000bf46070 */
[----:B------:R-:W-:Y:S02]  /*7910*/  LOP3.LUT R6, R6, 0x1, RZ, 0xc0, !PT ;  /* 0x0000000106067812 */ /* 0x000fe400078ec0ff */
[----:B------:R-:W-:Y:S02]  /*7920*/  LOP3.LUT R15, R15, 0x7, RZ, 0xc0, !PT ;  /* 0x000000070f0f7812 */ /* 0x000fe400078ec0ff */
[----:B------:R-:W-:-:S02]  /*7930*/  PRMT R13, RZ, 0x7610, R13 ;  /* 0x00007610ff0d7816 */ /* 0x000fc4000000000d */
[----:B0-----:R-:W-:Y:S01]  /*7940*/  @P1 LEA R7, R8, R7, 0x18 ;  /* 0x0000000708071211 */ /* 0x001fe200078ec0ff */
[----:B------:R-:W-:-:S03]  /*7950*/  IMAD.MOV.U32 R8, RZ, RZ, -0x1 ;  /* 0xffffffffff087424 */ /* 0x000fc600078e00ff */
[----:B------:R0:W-:Y:S01]  /*7960*/  @P1 SYNCS.ARRIVE.TRANS64.A1T0 RZ, [R7+URZ+0x98], RZ ;  /* 0x000098ff07ff19a7 */ /* 0x0001e2000810003f */
[----:B------:R-:W-:-:S04]  /*7970*/  ISETP.NE.U32.AND P1, PT, R6, 0x1, PT ;  /* 0x000000010600780c */ /* 0x000fc80003f25070 */
[----:B------:R-:W-:Y:S02]  /*7980*/  ISETP.GT.U32.AND P1, PT, R14, 0x7, !P1 ;  /* 0x000000070e00780c */ /* 0x000fe40004f24070 */
[----:B0-----:R-:W-:Y:S02]  /*7990*/  SEL R7, RZ, 0x1, !P0 ;  /* 0x00000001ff077807 */ /* 0x001fe40004000000 */
[----:B------:R-:W-:Y:S02]  /*79a0*/  ISETP.GE.U32.AND.EX P0, PT, R3, UR9, PT, P2 ;  /* 0x0000000903007c0c */ /* 0x000fe4000bf06120 */
[----:B------:R-:W-:-:S04]  /*79b0*/  SEL R6, RZ, 0x1, !P1 ;  /* 0x00000001ff067807 */ /* 0x000fc80004800000 */
[----:B------:R-:W-:Y:S01]  /*79c0*/  LOP3.LUT R16, R6, R16, R7, 0x96, !PT ;  /* 0x0000001006107212 */ /* 0x000fe200078e9607 */
[----:B------:R-:W-:Y:S01]  /*79d0*/  IMAD.MOV.U32 R7, RZ, RZ, -0x1 ;  /* 0xffffffffff077424 */ /* 0x000fe200078e00ff */
[----:B------:R-:W-:-:S05]  /*79e0*/  PRMT R6, RZ, 0x7610, R6 ;  /* 0x00007610ff067816 */ /* 0x000fca0000000006 */
[----:B------:R-:W-:Y:S05]  /*79f0*/  @P0 BRA `(.L_x_154) ;  /* 0x0000000400500947 */ /* 0x000fea0003800000 */
[----:B------:R-:W0:Y:S01]  /*7a00*/  S2R R19, SR_CTAID.X ;  /* 0x0000000000137919 */ /* 0x000e220000002500 */
[----:B------:R-:W-:Y:S01]  /*7a10*/  ULDC.64 UR8, c[0x0][0x728] ;  /* 0x0001ca0000087ab9 */ /* 0x000fe20000000a00 */
[----:B------:R-:W-:Y:S01]  /*7a20*/  ULDC UR11, c[0x0][0x730] ;  /* 0x0001cc00000b7ab9 */ /* 0x000fe20000000800 */
[----:B------:R-:W-:Y:S01]  /*7a30*/  ISETP.NE.U32.AND P0, PT, RZ, UR8, PT ;  /* 0x00000008ff007c0c */ /* 0x000fe2000bf05070 */
[----:B------:R-:W1:Y:S01]  /*7a40*/  S2R R20, SR_CTAID.Y ;  /* 0x0000000000147919 */ /* 0x000e620000002600 */
[----:B------:R-:W-:Y:S01]  /*7a50*/  ULDC UR12, c[0x0][0x150] ;  /* 0x00005400000c7ab9 */ /* 0x000fe20000000800 */
[----:B------:R-:W-:Y:S01]  /*7a60*/  IMAD.MOV.U32 R6, RZ, RZ, R2 ;  /* 0x000000ffff067224 */ /* 0x000fe200078e0002 */
[----:B------:R-:W-:Y:S01]  /*7a70*/  ISETP.NE.AND.EX P0, PT, RZ, UR9, PT, P0 ;  /* 0x00000009ff007c0c */ /* 0x000fe2000bf05300 */
[----:B------:R-:W-:Y:S01]  /*7a80*/  IMAD.MOV.U32 R7, RZ, RZ, R3 ;  /* 0x000000ffff077224 */ /* 0x000fe200078e0003 */
[----:B0-----:R-:W-:-:S11]  /*7a90*/  I2FP.F32.U32 R22, R19 ;  /* 0x0000001300167245 */ /* 0x001fd60000201000 */
[----:B------:R-:W-:Y:S05]  /*7aa0*/  @!P0 BRA `(.L_x_155) ;  /* 0x0000000000288947 */ /* 0x000fea0003800000 */
[----:B------:R-:W-:Y:S02]  /*7ab0*/  ULDC UR10, c[0x0][0x734] ;  /* 0x0001cd00000a7ab9 */ /* 0x000fe40000000800 */
[----:B------:R-:W-:-:S05]  /*7ac0*/  IADD3 R7, P0, R2, UR10, RZ ;  /* 0x0000000a02077c10 */ /* 0x000fca000ff1e0ff */
[----:B------:R-:W-:-:S04]  /*7ad0*/  IMAD.X R21, RZ, RZ, R3, P0 ;  /* 0x000000ffff157224 */ /* 0x000fc800000e0603 */
[----:B------:R-:W-:-:S04]  /*7ae0*/  IMAD.WIDE.U32 R8, R21, UR8, RZ ;  /* 0x0000000815087c25 */ /* 0x000fc8000f8e00ff */
[----:B------:R-:W-:-:S04]  /*7af0*/  IMAD.WIDE.U32 R8, P0, R7, UR9, R8 ;  /* 0x0000000907087c25 */ /* 0x000fc8000f800008 */
[----:B------:R-:W-:-:S04]  /*7b00*/  IMAD.WIDE.U32 R6, R7, UR8, RZ ;  /* 0x0000000807067c25 */ /* 0x000fc8000f8e00ff */
[----:B------:R-:W-:Y:S01]  /*7b10*/  IMAD.MOV.U32 R6, RZ, RZ, R9 ;  /* 0x000000ffff067224 */ /* 0x000fe200078e0009 */
[----:B------:R-:W-:Y:S01]  /*7b20*/  IADD3 RZ, P1, R7, R8, RZ ;  /* 0x0000000807ff7210 */ /* 0x000fe20007f3e0ff */
[----:B------:R-:W-:-:S04]  /*7b30*/  IMAD.X R7, RZ, RZ, RZ, P0 ;  /* 0x000000ffff077224 */ /* 0x000fc800000e06ff */
[----:B------:R-:W-:-:S08]  /*7b40*/  IMAD.WIDE.U32.X R6, R21, UR9, R6, P1 ;  /* 0x0000000915067c25 */ /* 0x000fd000088e0406 */
.L_x_155:
[--C-:B------:R-:W-:Y:S01]  /*7b50*/  SHF.R.U64 R18, R6, UR11, R7.reuse ;  /* 0x0000000b06127c19 */ /* 0x100fe20008001207 */
[----:B------:R-:W-:Y:S01]  /*7b60*/  FMUL R22, R22, UR12 ;  /* 0x0000000c16167c20 */ /* 0x000fe20008400000 */
[----:B------:R-:W-:Y:S01]  /*7b70*/  SHF.R.U32.HI R6, RZ, UR11, R7 ;  /* 0x0000000bff067c19 */ /* 0x000fe20008011607 */
[----:B------:R-:W0:Y:S01]  /*7b80*/  LDC R8, c[0x0][0x144] ;  /* 0x00005100ff087b82 */ /* 0x000e220000000800 */
[----:B------:R-:W-:Y:S01]  /*7b90*/  IADD3 R7, P0, RZ, -R18, RZ ;  /* 0x80000012ff077210 */ /* 0x000fe20007f1e0ff */
[----:B------:R-:W-:Y:S01]  /*7ba0*/  ULDC UR10, c[0x0][0x154] ;  /* 0x00005500000a7ab9 */ /* 0x000fe20000000800 */
[----:B-1----:R-:W-:Y:S01]  /*7bb0*/  I2FP.F32.U32 R9, R20 ;  /* 0x0000001400097245 */ /* 0x002fe20000201000 */
[----:B------:R-:W1:Y:S01]  /*7bc0*/  F2I.U32.TRUNC.NTZ R22, R22 ;  /* 0x0000001600167305 */ /* 0x000e62000020f000 */
[----:B------:R-:W-:Y:S01]  /*7bd0*/  ULDC.64 UR8, c[0x0][0x720] ;  /* 0x0001c80000087ab9 */ /* 0x000fe20000000a00 */
[----:B------:R-:W-:Y:S01]  /*7be0*/  IMAD.X R6, RZ, RZ, ~R6, P0 ;  /* 0x000000ffff067224 */ /* 0x000fe200000e0e06 */
[----:B------:R-:W-:Y:S01]  /*7bf0*/  ISETP.NE.AND P2, PT, R0, 0x1, PT ;  /* 0x000000010000780c */ /* 0x000fe20003f45270 */
[----:B------:R-:W-:Y:S01]  /*7c00*/  FMUL R23, R9, UR10 ;  /* 0x0000000a09177c20 */ /* 0x000fe20008400000 */
[----:B------:R-:W2:Y:S01]  /*7c10*/  LDC R25, c[0x0][0x148] ;  /* 0x00005200ff197b82 */ /* 0x000ea20000000800 */
[----:B------:R-:W-:Y:S01]  /*7c20*/  IMAD R6, R6, UR8, RZ ;  /* 0x0000000806067c24 */ /* 0x000fe2000f8e02ff */
[----:B------:R-:W-:-:S02]  /*7c30*/  ULDC.64 UR10, c[0x0][0x740] ;  /* 0x0001d000000a7ab9 */ /* 0x000fc40000000a00 */
[----:B------:R-:W-:Y:S01]  /*7c40*/  ISETP.NE.U32.AND P0, PT, RZ, UR10, PT ;  /* 0x0000000aff007c0c */ /* 0x000fe2000bf05070 */
[----:B------:R-:W3:Y:S01]  /*7c50*/  F2I.U32.TRUNC.NTZ R23, R23 ;  /* 0x0000001700177305 */ /* 0x000ee2000020f000 */
[C---:B------:R-:W-:Y:S02]  /*7c60*/  IMAD R9, R7.reuse, UR9, R6 ;  /* 0x0000000907097c24 */ /* 0x040fe4000f8e0206 */
[----:B------:R-:W-:Y:S01]  /*7c70*/  IMAD.WIDE.U32 R6, R7, UR8, R2 ;  /* 0x0000000807067c25 */ /* 0x000fe2000f8e0002 */
[----:B------:R-:W-:Y:S01]  /*7c80*/  ULDC UR8, c[0x0][0x718] ;  /* 0x0001c60000087ab9 */ /* 0x000fe20000000800 */
[----:B------:R-:W-:Y:S02]  /*7c90*/  ISETP.NE.AND.EX P0, PT, RZ, UR11, PT, P0 ;  /* 0x0000000bff007c0c */ /* 0x000fe4000bf05300 */
[----:B------:R-:W-:Y:S02]  /*7ca0*/  IMAD.IADD R7, R7, 0x1, R9 ;  /* 0x0000000107077824 */ /* 0x000fe400078e0209 */
[----:B-1----:R-:W-:-:S03]  /*7cb0*/  IMAD.MOV R22, RZ, RZ, -R22 ;  /* 0x000000ffff167224 */ /* 0x002fc600078e0a16 */
[----:B------:R-:W-:Y:S01]  /*7cc0*/  SHF.R.U64 R21, R6, UR8, R7 ;  /* 0x0000000806157c19 */ /* 0x000fe20008001207 */
[----:B0-----:R-:W-:Y:S01]  /*7cd0*/  IMAD R19, R8, R22, R19 ;  /* 0x0000001608137224 */ /* 0x001fe200078e0213 */
[----:B------:R-:W-:Y:S01]  /*7ce0*/  SHF.R.U32.HI R6, RZ, UR8, R7 ;  /* 0x00000008ff067c19 */ /* 0x000fe20008011607 */
[----:B------:R-:W-:Y:S01]  /*7cf0*/  ULDC UR8, c[0x0][0x708] ;  /* 0x0001c20000087ab9 */ /* 0x000fe20000000800 */
[----:B---3--:R-:W-:Y:S02]  /*7d00*/  IMAD.MOV R8, RZ, RZ, -R23 ;  /* 0x000000ffff087224 */ /* 0x008fe400078e0a17 */
[--C-:B------:R-:W-:Y:S02]  /*7d10*/  SHF.R.U64 R22, R21, UR8, R6.reuse ;  /* 0x0000000815167c19 */ /* 0x100fe40008001206 */
[----:B------:R-:W-:Y:S01]  /*7d20*/  SHF.R.U32.HI R7, RZ, UR8, R6 ;  /* 0x00000008ff077c19 */ /* 0x000fe20008011606 */
[----:B------:R-:W-:Y:S01]  /*7d30*/  ULDC UR8, c[0x0][0x758] ;  /* 0x0001d60000087ab9 */ /* 0x000fe20000000800 */
[----:B--2---:R-:W-:-:S02]  /*7d40*/  @P2 IMAD R19, R25, R8, R20 ;  /* 0x0000000819132224 */ /* 0x004fc400078e0214 */
[--C-:B------:R-:W-:Y:S02]  /*7d50*/  SHF.R.U64 R20, R22, UR8, R7.reuse ;  /* 0x0000000816147c19 */ /* 0x100fe40008001207 */
[----:B------:R-:W-:-:S03]  /*7d60*/  SHF.R.U32.HI R23, RZ, UR8, R7 ;  /* 0x00000008ff177c19 */ /* 0x000fc60008011607 */
[----:B------:R-:W-:Y:S02]  /*7d70*/  IMAD.MOV.U32 R8, RZ, RZ, R20 ;  /* 0x000000ffff087224 */ /* 0x000fe400078e0014 */
[----:B------:R-:W-:Y:S01]  /*7d80*/  IMAD.MOV.U32 R7, RZ, RZ, R23 ;  /* 0x000000ffff077224 */ /* 0x000fe200078e0017 */
[----:B------:R-:W-:Y:S06]  /*7d90*/  @!P0 BRA `(.L_x_156) ;  /* 0x00000000002c8947 */ /* 0x000fec0003800000 */
        /* <DEDUP_REMOVED lines=9> */
[----:B------:R-:W-:-:S04]  /*7e30*/  IMAD.WIDE.U32.X R6, R23, UR11, R6, P1 ;  /* 0x0000000b17067c25 */ /* 0x000fc800088e0406 */
[----:B------:R-:W-:-:S07]  /*7e40*/  IMAD.MOV.U32 R8, RZ, RZ, R6 ;  /* 0x000000ffff087224 */ /* 0x000fce00078e0006 */
.L_x_156:
[----:B------:R-:W-:Y:S01]  /*7e50*/  ULDC UR8, c[0x0][0x748] ;  /* 0x0001d20000087ab9 */ /* 0x000fe20000000800 */
[----:B------:R-:W-:Y:S01]  /*7e60*/  LOP3.LUT R6, R22, UR7, RZ, 0xc0, !PT ;  /* 0x0000000716067c12 */ /* 0x000fe2000f8ec0ff */
[----:B------:R-:W-:Y:S01]  /*7e70*/  ULDC UR9, c[0x0][0x710] ;  /* 0x0001c40000097ab9 */ /* 0x000fe20000000800 */
[----:B------:R-:W-:Y:S01]  /*7e80*/  SHF.R.U64 R7, R8, UR8, R7 ;  /* 0x0000000808077c19 */ /* 0x000fe20008001207 */
[----:B------:R-:W-:Y:S01]  /*7e90*/  ULDC UR8, c[0x0][0x738] ;  /* 0x0001ce0000087ab9 */ /* 0x000fe20000000800 */
[----:B------:R-:W-:-:S03]  /*7ea0*/  LOP3.LUT R21, R21, UR5, RZ, 0xc0, !PT ;  /* 0x0000000515157c12 */ /* 0x000fc6000f8ec0ff */
[----:B------:R-:W-:Y:S02]  /*7eb0*/  IMAD.MOV R9, RZ, RZ, -R7 ;  /* 0x000000ffff097224 */ /* 0x000fe400078e0a07 */
[----:B------:R-:W-:Y:S02]  /*7ec0*/  IMAD R6, R7, UR6, R6 ;  /* 0x0000000607067c24 */ /* 0x000fe4000f8e0206 */
[----:B------:R-:W-:Y:S01]  /*7ed0*/  IMAD R20, R9, UR8, R20 ;  /* 0x0000000809147c24 */ /* 0x000fe2000f8e0214 */
[----:B------:R-:W-:Y:S01]  /*7ee0*/  ULDC UR8, c[0x0][0x700] ;  /* 0x0001c00000087ab9 */ /* 0x000fe20000000800 */
[----:B------:R-:W-:Y:S02]  /*7ef0*/  IMAD R19, R6, UR9, R19 ;  /* 0x0000000906137c24 */ /* 0x000fe4000f8e0213 */
[----:B------:R-:W-:Y:S02]  /*7f00*/  IMAD R20, R20, UR8, R21 ;  /* 0x0000000814147c24 */ /* 0x000fe4000f8e0215 */
[----:B------:R-:W-:-:S03]  /*7f10*/  IMAD.MOV.U32 R6, RZ, RZ, 0x1 ;  /* 0x00000001ff067424 */ /* 0x000fc600078e00ff */
[----:B------:R-:W-:Y:S02]  /*7f20*/  SEL R7, R20, R19, !P2 ;  /* 0x0000001314077207 */ /* 0x000fe40005000000 */
[----:B------:R-:W-:-:S07]  /*7f30*/  SEL R8, R19, R20, !P2 ;  /* 0x0000001413087207 */ /* 0x000fce0005000000 */
.L_x_154:
[----:B------:R-:W-:Y:S05]  /*7f40*/  BSYNC B1 ;  /* 0x0000000000017941 */ /* 0x000fea0003800000 */
.L_x_153:
[----:B------:R-:W-:-:S13]  /*7f50*/  LOP3.LUT P0, RZ, R6, 0xff, RZ, 0xc0, !PT ;  /* 0x000000ff06ff7812 */ /* 0x000fda000780c0ff */
[----:B------:R-:W-:Y:S05]  /*7f60*/  @P0 BRA `(.L_x_157) ;  /* 0xfffffff400040947 */ /* 0x000fea000383ffff */
[----:B------:R-:W-:Y:S05]  /*7f70*/  BSYNC B0 ;  /* 0x0000000000007941 */ /* 0x000fea0003800000 */
.L_x_146:
[----:B------:R-:W-:-:S03]  /*7f80*/  UMOV UR8, 0xffffffff ;  /* 0xffffffff00087882 */ /* 0x000fc60000000000 */
[----:B------:R-:W-:Y:S05]  /*7f90*/  BRA.DIV UR8, `(.L_x_158) ;  /* 0x0000000608947947 */ /* 0x000fea000b800000 */
[----:B------:R-:W-:-:S13]  /*7fa0*/  ELECT P0, URZ, PT ;  /* 0x00000000003f782f */ /* 0x000fda0003800000 */
.L_x_176:
[----:B------:R-:W-:Y:S04]  /*7fb0*/  BSSY B0, `(.L_x_159) ;  /* 0x000004f000007945 */ /* 0x000fe80003800000 */
[----:B------:R-:W-:Y:S05]  /*7fc0*/  @!P0 BRA `(.L_x_160) ;  /* 0x0000000400348947 */ /* 0x000fea0003800000 */
[----:B------:R-:W-:-:S04]  /*7fd0*/  LOP3.LUT R4, R4, 0x2, RZ, 0xfc, !PT ;  /* 0x0000000204047812 */ /* 0x000fc800078efcff */
[----:B------:R-:W-:-:S13]  /*7fe0*/  ISETP.NE.AND P0, PT, R4, 0x3, PT ;  /* 0x000000030400780c */ /* 0x000fda0003f05270 */
[----:B------:R-:W-:Y:S05]  /*7ff0*/  @!P0 BRA `(.L_x_161) ;  /* 0x0000000000048947 */ /* 0x000fea0003800000 */
[----:B------:R-:W-:Y:S01]  /*8000*/  BPT.TRAP 0x1 ;  /* 0x000000040000795c */ /* 0x000fe20000300000 */
.L_x_161:
[----:B------:R-:W0:Y:S01]  /*8010*/  S2R R3, SR_CgaCtaId ;  /* 0x0000000000037919 */ /* 0x000e220000008800 */
[----:B------:R-:W-:Y:S02]  /*8020*/  MOV R0, 0x400 ;  /* 0x0000040000007802 */ /* 0x000fe40000000f00 */
[----:B------:R-:W-:Y:S02]  /*8030*/  SHF.L.U32 R2, R16, 0x1f, RZ ;  /* 0x0000001f10027819 */ /* 0x000fe400000006ff */
[----:B0-----:R-:W-:-:S05]  /*8040*/  LEA R0, R3, R0, 0x18 ;  /* 0x0000000003007211 */ /* 0x001fca00078ec0ff */
[----:B------:R-:W-:-:S04]  /*8050*/  VIADD R0, R0, 0x40 ;  /* 0x0000004000007836 */ /* 0x000fc80000000000 */
[C---:B------:R-:W-:Y:S02]  /*8060*/  IMAD R5, R15.reuse, 0x8, R0 ;  /* 0x000000080f057824 */ /* 0x040fe400078e0200 */
[----:B------:R-:W-:Y:S02]  /*8070*/  VIADD R15, R15, 0x1 ;  /* 0x000000010f0f7836 */ /* 0x000fe40000000000 */
[----:B------:R-:W0:Y:S03]  /*8080*/  SYNCS.PHASECHK.TRANS64.TRYWAIT P0, [R5+URZ], R2 ;  /* 0x00000002050075a7 */ /* 0x000e26000800017f */
[----:B------:R-:W-:-:S04]  /*8090*/  ISETP.NE.AND P1, PT, R15, 0x8, PT ;  /* 0x000000080f00780c */ /* 0x000fc80003f25270 */
[----:B------:R-:W-:Y:S02]  /*80a0*/  SEL R3, RZ, 0x1, P1 ;  /* 0x00000001ff037807 */ /* 0x000fe40000800000 */
[----:B------:R-:W-:Y:S02]  /*80b0*/  SEL R15, R15, RZ, P1 ;  /* 0x000000ff0f0f7207 */ /* 0x000fe40000800000 */
[----:B------:R-:W-:-:S03]  /*80c0*/  LOP3.LUT R16, R16, R3, RZ, 0x3c, !PT ;  /* 0x0000000310107212 */ /* 0x000fc600078e3cff */
[----:B------:R-:W-:Y:S01]  /*80d0*/  IMAD R7, R15, 0x8, R0 ;  /* 0x000000080f077824 */ /* 0x000fe200078e0200 */
[----:B------:R-:W-:Y:S01]  /*80e0*/  SHF.L.U32 R4, R16, 0x1f, RZ ;  /* 0x0000001f10047819 */ /* 0x000fe200000006ff */
[----:B0-----:R-:W-:Y:S06]  /*80f0*/  @!P0 BRA `(.L_x_162) ;  /* 0x00000004005c8947 */ /* 0x001fec0003800000 */
.L_x_177:
[----:B------:R-:W1:Y:S01]  /*8100*/  SYNCS.PHASECHK.TRANS64.TRYWAIT P0, [R7+URZ], R4 ;  /* 0x00000004070075a7 */ /* 0x000e62000800017f */
[----:B0-----:R-:W-:-:S05]  /*8110*/  VIADD R2, R15, 0x1 ;  /* 0x000000010f027836 */ /* 0x001fca0000000000 */
[----:B------:R-:W-:-:S04]  /*8120*/  ISETP.NE.AND P1, PT, R2, 0x8, PT ;  /* 0x000000080200780c */ /* 0x000fc80003f25270 */
[----:B------:R-:W-:Y:S02]  /*8130*/  SEL R3, RZ, 0x1, P1 ;  /* 0x00000001ff037807 */ /* 0x000fe40000800000 */
[----:B------:R-:W-:Y:S02]  /*8140*/  SEL R9, R2, RZ, P1 ;  /* 0x000000ff02097207 */ /* 0x000fe40000800000 */
[----:B------:R-:W-:-:S03]  /*8150*/  LOP3.LUT R16, R16, R3, RZ, 0x3c, !PT ;  /* 0x0000000310107212 */ /* 0x000fc600078e3cff */
[----:B------:R-:W-:Y:S01]  /*8160*/  IMAD R6, R9, 0x8, R0 ;  /* 0x0000000809067824 */ /* 0x000fe200078e0200 */
[----:B------:R-:W-:Y:S01]  /*8170*/  SHF.L.U32 R5, R16, 0x1f, RZ ;  /* 0x0000001f10057819 */ /* 0x000fe200000006ff */
[----:B-1----:R-:W-:Y:S06]  /*8180*/  @!P0 BRA `(.L_x_163) ;  /* 0x00000004004c8947 */ /* 0x002fec0003800000 */
.L_x_178:
[----:B------:R-:W1:Y:S01]  /*8190*/  SYNCS.PHASECHK.TRANS64.TRYWAIT P0, [R6+URZ], R5 ;  /* 0x00000005060075a7 */ /* 0x000e62000800017f */
[----:B------:R-:W-:-:S05]  /*81a0*/  VIADD R2, R9, 0x1 ;  /* 0x0000000109027836 */ /* 0x000fca0000000000 */
[----:B------:R-:W-:-:S04]  /*81b0*/  ISETP.NE.AND P1, PT, R2, 0x8, PT ;  /* 0x000000080200780c */ /* 0x000fc80003f25270 */
[----:B------:R-:W-:Y:S02]  /*81c0*/  SEL R3, RZ, 0x1, P1 ;  /* 0x00000001ff037807 */ /* 0x000fe40000800000 */
[----:B0-----:R-:W-:Y:S02]  /*81d0*/  SEL R7, R2, RZ, P1 ;  /* 0x000000ff02077207 */ /* 0x001fe40000800000 */
[----:B------:R-:W-:-:S03]  /*81e0*/  LOP3.LUT R16, R16, R3, RZ, 0x3c, !PT ;  /* 0x0000000310107212 */ /* 0x000fc600078e3cff */
[----:B------:R-:W-:Y:S01]  /*81f0*/  IMAD R9, R7, 0x8, R0 ;  /* 0x0000000807097824 */ /* 0x000fe200078e0200 */
[----:B------:R-:W-:Y:S01]  /*8200*/  SHF.L.U32 R4, R16, 0x1f, RZ ;  /* 0x0000001f10047819 */ /* 0x000fe200000006ff */
[----:B-1----:R-:W-:Y:S06]  /*8210*/  @!P0 BRA `(.L_x_164) ;  /* 0x00000004003c8947 */ /* 0x002fec0003800000 */
.L_x_179:
[----:B------:R-:W1:Y:S01]  /*8220*/  SYNCS.PHASECHK.TRANS64.TRYWAIT P0, [R9+URZ], R4 ;  /* 0x00000004090075a7 */ /* 0x000e62000800017f */
[----:B------:R-:W-:-:S05]  /*8230*/  VIADD R2, R7, 0x1 ;  /* 0x0000000107027836 */ /* 0x000fca0000000000 */
[----:B------:R-:W-:-:S04]  /*8240*/  ISETP.NE.AND P1, PT, R2, 0x8, PT ;  /* 0x000000080200780c */ /* 0x000fc80003f25270 */
[----:B------:R-:W-:Y:S02]  /*8250*/  SEL R3, RZ, 0x1, P1 ;  /* 0x00000001ff037807 */ /* 0x000fe40000800000 */
[----:B------:R-:W-:Y:S02]  /*8260*/  SEL R7, R2, RZ, P1 ;  /* 0x000000ff02077207 */ /* 0x000fe40000800000 */
[----:B------:R-:W-:-:S03]  /*8270*/  LOP3.LUT R16, R16, R3, RZ, 0x3c, !PT ;  /* 0x0000000310107212 */ /* 0x000fc600078e3cff */
[----:B0-----:R-:W-:Y:S01]  /*8280*/  IMAD R6, R7, 0x8, R0 ;  /* 0x0000000807067824 */ /* 0x001fe200078e0200 */
[----:B------:R-:W-:Y:S01]  /*8290*/  SHF.L.U32 R5, R16, 0x1f, RZ ;  /* 0x0000001f10057819 */ /* 0x000fe200000006ff */
[----:B-1----:R-:W-:Y:S06]  /*82a0*/  @!P0 BRA `(.L_x_165) ;  /* 0x00000004002c8947 */ /* 0x002fec0003800000 */
.L_x_180:
        /* <DEDUP_REMOVED lines=9> */
.L_x_181:
        /* <DEDUP_REMOVED lines=9> */
.L_x_182:
[----:B------:R-:W1:Y:S01]  /*83d0*/  SYNCS.PHASECHK.TRANS64.TRYWAIT P0, [R6+URZ], R5 ;  /* 0x00000005060075a7 */ /* 0x000e62000800017f */
[----:B------:R-:W-:-:S05]  /*83e0*/  VIADD R2, R7, 0x1 ;  /* 0x0000000107027836 */ /* 0x000fca0000000000 */
[----:B------:R-:W-:-:S04]  /*83f0*/  ISETP.NE.AND P1, PT, R2, 0x8, PT ;  /* 0x000000080200780c */ /* 0x000fc80003f25270 */
[----:B0-----:R-:W-:Y:S02]  /*8400*/  SEL R4, RZ, 0x1, P1 ;  /* 0x00000001ff047807 */ /* 0x001fe40000800000 */
[----:B------:R-:W-:Y:S02]  /*8410*/  SEL R3, R2, RZ, P1 ;  /* 0x000000ff02037207 */ /* 0x000fe40000800000 */
[----:B------:R-:W-:Y:S01]  /*8420*/  LOP3.LUT R4, R11, R4, RZ, 0x3c, !PT ;  /* 0x000000040b047212 */ /* 0x000fe200078e3cff */
[----:B-1----:R-:W-:Y:S06]  /*8430*/  @!P0 BRA `(.L_x_168) ;  /* 0x0000000400048947 */ /* 0x002fec0003800000 */
.L_x_183:
[----:B------:R-:W-:Y:S01]  /*8440*/  IMAD R3, R3, 0x8, R0 ;  /* 0x0000000803037824 */ /* 0x000fe200078e0200 */
[----:B------:R-:W-:-:S07]  /*8450*/  SHF.L.U32 R0, R4, 0x1f, RZ ;  /* 0x0000001f04007819 */ /* 0x000fce00000006ff */
.L_x_169:
[----:B-1----:R1:W2:Y:S02]  /*8460*/  SYNCS.PHASECHK.TRANS64.TRYWAIT P0, [R3+URZ], R0 ;  /* 0x00000000030075a7 */ /* 0x0022a4000800017f */
[----:B--2---:R-:W-:Y:S05]  /*8470*/  @!P0 NANOSLEEP.SYNCS 0x989680 ;  /* 0x009896800000895d */ /* 0x004fea0003900000 */
[----:B------:R-:W2:Y:S02]  /*8480*/  @!P0 SYNCS.PHASECHK.TRANS64 P0, [R3+URZ], R0 ;  /* 0x00000000030085a7 */ /* 0x000ea4000800007f */
[----:B--2---:R-:W-:Y:S05]  /*8490*/  @!P0 BRA `(.L_x_169) ;  /* 0xfffffffc00f08947 */ /* 0x004fea000383ffff */
.L_x_160:
[----:B------:R-:W-:Y:S05]  /*84a0*/  BSYNC B0 ;  /* 0x0000000000007941 */ /* 0x000fea0003800000 */
.L_x_159:
[----:B------:R-:W-:Y:S05]  /*84b0*/  EXIT ;  /* 0x000000000000794d */ /* 0x000fea0003800000 */
.L_x_22:
[----:B-1----:R-:W-:-:S04]  /*84c0*/  IMAD.U32 R16, RZ, RZ, UR8 ;  /* 0x00000008ff107e24 */ /* 0x002fc8000f8e00ff */
[----:B------:R1:W4:Y:S03]  /*84d0*/  SYNCS.PHASECHK.TRANS64.TRYWAIT P0, [R16+URZ], R15 ;  /* 0x0000000f100075a7 */ /* 0x000326000800017f */
[----:B----4-:R-:W-:Y:S05]  /*84e0*/  @!P0 NANOSLEEP.SYNCS 0x989680 ;  /* 0x009896800000895d */ /* 0x010fea0003900000 */
[----:B------:R-:W4:Y:S02]  /*84f0*/  @!P0 SYNCS.PHASECHK.TRANS64 P0, [R16+URZ], R15 ;  /* 0x0000000f100085a7 */ /* 0x000f24000800007f */
[----:B----4-:R-:W-:Y:S05]  /*8500*/  @!P0 BRA `(.L_x_22) ;  /* 0xfffffffc00ec8947 */ /* 0x010fea000383ffff */
[----:B------:R-:W-:Y:S05]  /*8510*/  BRA `(.L_x_21) ;  /* 0xffffff94002c7947 */ /* 0x000fea000383ffff */
.L_x_147:
[----:B------:R-:W-:Y:S01]  /*8520*/  BSSY B1, `(.L_x_170) ;  /* 0x0000006000017945 */ /* 0x000fe20003800000 */
[----:B------:R-:W-:-:S07]  /*8530*/  IMAD.MOV.U32 R6, RZ, RZ, -0x1 ;  /* 0xffffffffff067424 */ /* 0x000fce00078e00ff */
[----:B------:R-:W-:Y:S05]  /*8540*/  WARPSYNC.COLLECTIVE R6, `(.L_x_171) ;  /* 0x00000000060c7348 */ /* 0x000fea0003c00000 */
[----:B------:R-:W-:Y:S02]  /*8550*/  ELECT P0, UR62, PT ;  /* 0x00000000003e782f */ /* 0x000fe40003800000 */
[----:B------:R-:W-:Y:S01]  /*8560*/  MOV R6, UR62 ;  /* 0x0000003e00067c02 */ /* 0x000fe20008000f00 */
[----:B------:R-:W-:Y:S10]  /*8570*/  ENDCOLLECTIVE ;  /* 0x000000000000791b */ /* 0x000ff40003800000 */
.L_x_171:
[----:B------:R-:W-:Y:S05]  /*8580*/  BSYNC B1 ;  /* 0x0000000000017941 */ /* 0x000fea0003800000 */
.L_x_170:
[----:B------:R-:W-:Y:S05]  /*8590*/  BRA `(.L_x_172) ;  /* 0xffffffec00847947 */ /* 0x000fea000383ffff */
.L_x_150:
[----:B0-----:R0:W1:Y:S02]  /*85a0*/  SYNCS.PHASECHK.TRANS64.TRYWAIT P0, [R20+URZ+0x40], R9 ;  /* 0x00004009140075a7 */ /* 0x001064000800017f */
[----:B-1----:R-:W-:Y:S05]  /*85b0*/  @!P0 NANOSLEEP.SYNCS 0x989680 ;  /* 0x009896800000895d */ /* 0x002fea0003900000 */
[----:B------:R-:W1:Y:S02]  /*85c0*/  @!P0 SYNCS.PHASECHK.TRANS64 P0, [R20+URZ+0x40], R9 ;  /* 0x00004009140085a7 */ /* 0x000e64000800007f */
[----:B-1----:R-:W-:Y:S05]  /*85d0*/  @!P0 BRA `(.L_x_150) ;  /* 0xfffffffc00f08947 */ /* 0x002fea000383ffff */
[----:B------:R-:W-:Y:S05]  /*85e0*/  BRA `(.L_x_173) ;  /* 0xffffffec00c47947 */ /* 0x000fea000383ffff */
.L_x_158:
[----:B------:R-:W-:Y:S01]  /*85f0*/  BSSY B0, `(.L_x_174) ;  /* 0x0000006000007945 */ /* 0x000fe20003800000 */
[----:B------:R-:W-:-:S07]  /*8600*/  IMAD.MOV.U32 R6, RZ, RZ, -0x1 ;  /* 0xffffffffff067424 */ /* 0x000fce00078e00ff */
[----:B------:R-:W-:Y:S05]  /*8610*/  WARPSYNC.COLLECTIVE R6, `(.L_x_175) ;  /* 0x00000000060c7348 */ /* 0x000fea0003c00000 */
[----:B------:R-:W-:Y:S02]  /*8620*/  ELECT P0, UR62, PT ;  /* 0x00000000003e782f */ /* 0x000fe40003800000 */
[----:B------:R-:W-:Y:S01]  /*8630*/  MOV R6, UR62 ;  /* 0x0000003e00067c02 */ /* 0x000fe20008000f00 */
[----:B------:R-:W-:Y:S10]  /*8640*/  ENDCOLLECTIVE ;  /* 0x000000000000791b */ /* 0x000ff40003800000 */
.L_x_175:
[----:B------:R-:W-:Y:S05]  /*8650*/  BSYNC B0 ;  /* 0x0000000000007941 */ /* 0x000fea0003800000 */
.L_x_174:
[----:B------:R-:W-:Y:S05]  /*8660*/  BRA `(.L_x_176) ;  /* 0xfffffff800507947 */ /* 0x000fea000383ffff */
.L_x_162:
[----:B0-----:R0:W1:Y:S02]  /*8670*/  SYNCS.PHASECHK.TRANS64.TRYWAIT P0, [R5+URZ], R2 ;  /* 0x00000002050075a7 */ /* 0x001064000800017f */
[----:B-1----:R-:W-:Y:S05]  /*8680*/  @!P0 NANOSLEEP.SYNCS 0x989680 ;  /* 0x009896800000895d */ /* 0x002fea0003900000 */
[----:B------:R-:W1:Y:S02]  /*8690*/  @!P0 SYNCS.PHASECHK.TRANS64 P0, [R5+URZ], R2 ;  /* 0x00000002050085a7 */ /* 0x000e64000800007f */
[----:B-1----:R-:W-:Y:S05]  /*86a0*/  @!P0 BRA `(.L_x_162) ;  /* 0xfffffffc00f08947 */ /* 0x002fea000383ffff */
[----:B------:R-:W-:Y:S05]  /*86b0*/  BRA `(.L_x_177) ;  /* 0xfffffff800907947 */ /* 0x000fea000383ffff */
.L_x_163:
[----:B0-----:R0:W1:Y:S02]  /*86c0*/  SYNCS.PHASECHK.TRANS64.TRYWAIT P0, [R7+URZ], R4 ;  /* 0x00000004070075a7 */ /* 0x001064000800017f */
[----:B-1----:R-:W-:Y:S05]  /*86d0*/  @!P0 NANOSLEEP.SYNCS 0x989680 ;  /* 0x009896800000895d */ /* 0x002fea0003900000 */
[----:B------:R-:W1:Y:S02]  /*86e0*/  @!P0 SYNCS.PHASECHK.TRANS64 P0, [R7+URZ], R4 ;  /* 0x00000004070085a7 */ /* 0x000e64000800007f */
[----:B-1----:R-:W-:Y:S05]  /*86f0*/  @!P0 BRA `(.L_x_163) ;  /* 0xfffffffc00f08947 */ /* 0x002fea000383ffff */
[----:B------:R-:W-:Y:S05]  /*8700*/  BRA `(.L_x_178) ;  /* 0xfffffff800a07947 */ /* 0x000fea000383ffff */
.L_x_164:
[----:B0-----:R0:W1:Y:S02]  /*8710*/  SYNCS.PHASECHK.TRANS64.TRYWAIT P0, [R6+URZ], R5 ;  /* 0x00000005060075a7 */ /* 0x001064000800017f */
[----:B-1----:R-:W-:Y:S05]  /*8720*/  @!P0 NANOSLEEP.SYNCS 0x989680 ;  /* 0x009896800000895d */ /* 0x002fea0003900000 */
[----:B------:R-:W1:Y:S02]  /*8730*/  @!P0 SYNCS.PHASECHK.TRANS64 P0, [R6+URZ], R5 ;  /* 0x00000005060085a7 */ /* 0x000e64000800007f */
[----:B-1----:R-:W-:Y:S05]  /*8740*/  @!P0 BRA `(.L_x_164) ;  /* 0xfffffffc00f08947 */ /* 0x002fea000383ffff */
[----:B------:R-:W-:Y:S05]  /*8750*/  BRA `(.L_x_179) ;  /* 0xfffffff800b07947 */ /* 0x000fea000383ffff */
.L_x_165:
[----:B0-----:R0:W1:Y:S02]  /*8760*/  SYNCS.PHASECHK.TRANS64.TRYWAIT P0, [R9+URZ], R4 ;  /* 0x00000004090075a7 */ /* 0x001064000800017f */
[----:B-1----:R-:W-:Y:S05]  /*8770*/  @!P0 NANOSLEEP.SYNCS 0x989680 ;  /* 0x009896800000895d */ /* 0x002fea0003900000 */
[----:B------:R-:W1:Y:S02]  /*8780*/  @!P0 SYNCS.PHASECHK.TRANS64 P0, [R9+URZ], R4 ;  /* 0x00000004090085a7 */ /* 0x000e64000800007f */
[----:B-1----:R-:W-:Y:S05]  /*8790*/  @!P0 BRA `(.L_x_165) ;  /* 0xfffffffc00f08947 */ /* 0x002fea000383ffff */
[----:B------:R-:W-:Y:S05]  /*87a0*/  BRA `(.L_x_180) ;  /* 0xfffffff800c07947 */ /* 0x000fea000383ffff */
.L_x_166:
[----:B0-----:R0:W1:Y:S02]  /*87b0*/  SYNCS.PHASECHK.TRANS64.TRYWAIT P0, [R6+URZ], R5 ;  /* 0x00000005060075a7 */ /* 0x001064000800017f */
[----:B-1----:R-:W-:Y:S05]  /*87c0*/  @!P0 NANOSLEEP.SYNCS 0x989680 ;  /* 0x009896800000895d */ /* 0x002fea0003900000 */
[----:B------:R-:W1:Y:S02]  /*87d0*/  @!P0 SYNCS.PHASECHK.TRANS64 P0, [R6+URZ], R5 ;  /* 0x00000005060085a7 */ /* 0x000e64000800007f */
[----:B-1----:R-:W-:Y:S05]  /*87e0*/  @!P0 BRA `(.L_x_166) ;  /* 0xfffffffc00f08947 */ /* 0x002fea000383ffff */
[----:B------:R-:W-:Y:S05]  /*87f0*/  BRA `(.L_x_181) ;  /* 0xfffffff800d07947 */ /* 0x000fea000383ffff */
.L_x_167:
[----:B0-----:R0:W1:Y:S02]  /*8800*/  SYNCS.PHASECHK.TRANS64.TRYWAIT P0, [R9+URZ], R4 ;  /* 0x00000004090075a7 */ /* 0x001064000800017f */
[----:B-1----:R-:W-:Y:S05]  /*8810*/  @!P0 NANOSLEEP.SYNCS 0x989680 ;  /* 0x009896800000895d */ /* 0x002fea0003900000 */
[----:B------:R-:W1:Y:S02]  /*8820*/  @!P0 SYNCS.PHASECHK.TRANS64 P0, [R9+URZ], R4 ;  /* 0x00000004090085a7 */ /* 0x000e64000800007f */
[----:B-1----:R-:W-:Y:S05]  /*8830*/  @!P0 BRA `(.L_x_167) ;  /* 0xfffffffc00f08947 */ /* 0x002fea000383ffff */
[----:B------:R-:W-:Y:S05]  /*8840*/  BRA `(.L_x_182) ;  /* 0xfffffff800e07947 */ /* 0x000fea000383ffff */
.L_x_168:
[----:B0-----:R0:W1:Y:S02]  /*8850*/  SYNCS.PHASECHK.TRANS64.TRYWAIT P0, [R6+URZ], R5 ;  /* 0x00000005060075a7 */ /* 0x001064000800017f */
[----:B-1----:R-:W-:Y:S05]  /*8860*/  @!P0 NANOSLEEP.SYNCS 0x989680 ;  /* 0x009896800000895d */ /* 0x002fea0003900000 */
[----:B------:R-:W1:Y:S02]  /*8870*/  @!P0 SYNCS.PHASECHK.TRANS64 P0, [R6+URZ], R5 ;  /* 0x00000005060085a7 */ /* 0x000e64000800007f */
[----:B-1----:R-:W-:Y:S05]  /*8880*/  @!P0 BRA `(.L_x_168) ;  /* 0xfffffffc00f08947 */ /* 0x002fea000383ffff */
[----:B------:R-:W-:Y:S05]  /*8890*/  BRA `(.L_x_183) ;  /* 0xfffffff800e87947 */ /* 0x000fea000383ffff */
.L_x_184:
[----:B------:R-:W-:-:S00]  /*88a0*/  BRA `(.L_x_184) ;  /* 0xfffffffc00fc7947 */ /* 0x000fc0000383ffff */
[----:B------:R-:W-:-:S00]  /*88b0*/  NOP ;  /* 0x0000000000007918 */ /* 0x000fc00000000000 */
        /* <DEDUP_REMOVED lines=12> */
.L_x_185:


//--------------------- .nv.shared._ZN7cutlass13device_kernelINS_4gemm6kernel13GemmUniversalIN4cute5tupleIJiiiiEEENS1_10collective13CollectiveMmaINS1_40MainloopSm90TmaGmmaWarpSpecializedSparseILi8ENS5_IJNS4_1CILi2EEENSA_ILi1EEESC_EEENS1_35KernelTmaWarpSpecializedCooperativeEEENS5_IJNSA_ILi256EEENSA_ILi64EEENSA_ILi128EEEEEEaNS5_IJNS4_6LayoutINS5_IJiNS5_IJSB_iEEEiEEENS5_IJlNS5_IJSC_SB_EEElEEEEENSK_INS5_IJNS5_IJSH_iEEENS5_IJSI_iEEEiEEENS5_IJNS5_IJSI_NSA_ILi8192EEEEEENS5_IJSC_lEEElEEEEEEEEaNS5_IJlSC_lEEENS4_8TiledMMAINS4_8MMA_AtomIJNS4_4SM904GMMA6SPARSE27GMMA_64x64x64_S32S8S8_SS_TNILNS13_9SparseSelE0EEEEEENSK_ISD_NS5_IJSC_NSA_ILi0EEES19_EEEEENS5_IJNS4_10UnderscoreES1C_S1C_EEEEENS4_13SM90_TMA_LOADENS4_14ComposedLayoutINS4_7SwizzleILi2ELi4ELi3EEENS4_25smem_sparse_ptr_flag_bitsILi2ELi8EEENSK_INS5_IJNS5_IJSC_NSA_ILi8EEEEEENS5_IJSB_SH_EEEEEENS5_IJNS5_IJS19_SI_EEESN_EEEEEEEvNS4_8identityENS4_23SM90_TMA_LOAD_MULTICASTENS1G_INS1H_ILi3ELi4ELi3EEENS4_18smem_ptr_flag_bitsILi8EEENSK_INS5_IJS1L_SI_EEENS5_IJSI_SC_EEEEEEEvS1T_EENS_8epilogue10collective6detail29Sm90TmaWarpSpecializedAdapterINS24_15DefaultEpilogueIiNS5_IJSC_llEEES28_NS23_6thread17LinearCombinationIiLi1EiiLNS29_9ScaleType4KindE0ELNS_15FloatRoundStyleE2EiEENS1_15EpilogueDefaultEEEEEvvEEEEvNT_6ParamsE --------------------------
	.section	.nv.shared._ZN7cutlass13device_kernelINS_4gemm6kernel13GemmUniversalIN4cute5tupleIJiiiiEEENS1_10collective13CollectiveMmaINS1_40MainloopSm90TmaGmmaWarpSpecializedSparseILi8ENS5_IJNS4_1CILi2EEENSA_ILi1EEESC_EEENS1_35KernelTmaWarpSpecializedCooperativeEEENS5_IJNSA_ILi256EEENSA_ILi64EEENSA_ILi128EEEEEEaNS5_IJNS4_6LayoutINS5_IJiNS5_IJSB_iEEEiEEENS5_IJlNS5_IJSC_SB_EEElEEEEENSK_INS5_IJNS5_IJSH_iEEENS5_IJSI_iEEEiEEENS5_IJNS5_IJSI_NSA_ILi8192EEEEEENS5_IJSC_lEEElEEEEEEEEaNS5_IJlSC_lEEENS4_8TiledMMAINS4_8MMA_AtomIJNS4_4SM904GMMA6SPARSE27GMMA_64x64x64_S32S8S8_SS_TNILNS13_9SparseSelE0EEEEEENSK_ISD_NS5_IJSC_NSA_ILi0EEES19_EEEEENS5_IJNS4_10UnderscoreES1C_S1C_EEEEENS4_13SM90_TMA_LOADENS4_14ComposedLayoutINS4_7SwizzleILi2ELi4ELi3EEENS4_25smem_sparse_ptr_flag_bitsILi2ELi8EEENSK_INS5_IJNS5_IJSC_NSA_ILi8EEEEEENS5_IJSB_SH_EEEEEENS5_IJNS5_IJS19_SI_EEESN_EEEEEEEvNS4_8identityENS4_23SM90_TMA_LOAD_MULTICASTENS1G_INS1H_ILi3ELi4ELi3EEENS4_18smem_ptr_flag_bitsILi8EEENSK_INS5_IJS1L_SI_EEENS5_IJSI_SC_EEEEEEEvS1T_EENS_8epilogue10collective6detail29Sm90TmaWarpSpecializedAdapterINS24_15DefaultEpilogueIiNS5_IJSC_llEEES28_NS23_6thread17LinearCombinationIiLi1EiiLNS29_9ScaleType4KindE0ELNS_15FloatRoundStyleE2EiEENS1_15EpilogueDefaultEEEEEvvEEEEvNT_6ParamsE,"aw",@nobits
	.sectionflags	@""
	.align	16
	.zero		1024


//--------------------- .nv.shared.reserved.0     --------------------------
	.section	.nv.shared.reserved.0,"aw",@nobits
	.weak		__nv_reservedSMEM_offset_0_alias
	.size		__nv_reservedSMEM_offset_0_alias, 0, 0
	.other		__nv_reservedSMEM_offset_0_alias,@"STO_CUDA_RESERVED_SHARED STV_DEFAULT"
__nv_reservedSMEM_offset_0_alias:
	.zero		0


//--------------------- .nv.global                --------------------------
	.section	.nv.global,"aw",@nobits
.nv.global:
	.type		_ZN39_INTERNAL_fe9e36a0_4_k_cu_57248e27_29184cute1_E,@object
	.size		_ZN39_INTERNAL_fe9e36a0_4_k_cu_57248e27_29184cute1_E,(_ZN39_INTERNAL_fe9e36a0_4_k_cu_57248e27_29184cuda3std3__45__cpo6cbeginE - _ZN39_INTERNAL_fe9e36a0_4_k_cu_57248e27_29184cute1_E)
_ZN39_INTERNAL_fe9e36a0_4_k_cu_57248e27_29184cute1_E:
	.zero		1
	.type		_ZN39_INTERNAL_fe9e36a0_4_k_cu_57248e27_29184cuda3std3__45__cpo6cbeginE,@object
	.size		_ZN39_INTERNAL_fe9e36a0_4_k_cu_57248e27_29184cuda3std3__45__cpo6cbeginE,(_ZN39_INTERNAL_fe9e36a0_4_k_cu_57248e27_29184cuda3std3__48in_placeE - _ZN39_INTERNAL_fe9e36a0_4_k_cu_57248e27_29184cuda3std3__45__cpo6cbeginE)
_ZN39_INTERNAL_fe9e36a0_4_k_cu_57248e27_29184cuda3std3__45__cpo6cbeginE:
	.zero		1
	.type		_ZN39_INTERNAL_fe9e36a0_4_k_cu_57248e27_29184cuda3std3__48in_placeE,@object
	.size		_ZN39_INTERNAL_fe9e36a0_4_k_cu_57248e27_29184cuda3std3__48in_placeE,(_ZN39_INTERNAL_fe9e36a0_4_k_cu_57248e27_29184cuda3std6ranges3__45__cpo9iter_moveE - _ZN39_INTERNAL_fe9e36a0_4_k_cu_57248e27_29184cuda3std3__48in_placeE)
_ZN39_INTERNAL_fe9e36a0_4_k_cu_57248e27_29184cuda3std3__48in_placeE:
	.zero		1
	.type		_ZN39_INTERNAL_fe9e36a0_4_k_cu_57248e27_29184cuda3std6ranges3__45__cpo9iter_moveE,@object
	.size		_ZN39_INTERNAL_fe9e36a0_4_k_cu_57248e27_29184cuda3std6ranges3__45__cpo9iter_moveE,(_ZN39_INTERNAL_fe9e36a0_4_k_cu_57248e27_29184cuda3std3__45__cpo5beginE - _ZN39_INTERNAL_fe9e36a0_4_k_cu_57248e27_29184cuda3std6ranges3__45__cpo9iter_moveE)
_ZN39_INTERNAL_fe9e36a0_4_k_cu_57248e27_29184cuda3std6ranges3__45__cpo9iter_moveE:
	.zero		1
	.type		_ZN39_INTERNAL_fe9e36a0_4_k_cu_57248e27_29184cuda3std3__45__cpo5beginE,@object
	.size		_ZN39_INTERNAL_fe9e36a0_4_k_cu_57248e27_29184cuda3std3__45__cpo5beginE,(_ZN39_INTERNAL_fe9e36a0_4_k_cu_57248e27_29184cuda3std3__441_GLOBAL__N__fe9e36a0_4_k_cu_57248e27_29186ignoreE - _ZN39_INTERNAL_fe9e36a0_4_k_cu_57248e27_29184cuda3std3__45__cpo5beginE)
_ZN39_INTERNAL_fe9e36a0_4_k_cu_57248e27_29184cuda3std3__45__cpo5beginE:
	.zero		1
	.type		_ZN39_INTERNAL_fe9e36a0_4_k_cu_57248e27_29184cuda3std3__441_GLOBAL__N__fe9e36a0_4_k_cu_57248e27_29186ignoreE,@object
	.size		_ZN39_INTERNAL_fe9e36a0_4_k_cu_57248e27_29184cuda3std3__441_GLOBAL__N__fe9e36a0_4_k_cu_57248e27_29186ignoreE,(_ZN39_INTERNAL_fe9e36a0_4_k_cu_57248e27_29184cute7productE - _ZN39_INTERNAL_fe9e36a0_4_k_cu_57248e27_29184cuda3std3__441_GLOBAL__N__fe9e36a0_4_k_cu_57248e27_29186ignoreE)
_ZN39_INTERNAL_fe9e36a0_4_k_cu_57248e27_29184cuda3std3__441_GLOBAL__N__fe9e36a0_4_k_cu_57248e27_29186ignoreE:
	.zero		1
	.type		_ZN39_INTERNAL_fe9e36a0_4_k_cu_57248e27_29184cute7productE,@object
	.size		_ZN39_INTERNAL_fe9e36a0_4_k_cu_57248e27_29184cute7productE,(_ZN39_INTERNAL_fe9e36a0_4_k_cu_57248e27_29184cuda3std3__45__cpo3endE - _ZN39_INTERNAL_fe9e36a0_4_k_cu_57248e27_29184cute7productE)
_ZN39_INTERNAL_fe9e36a0_4_k_cu_57248e27_29184cute7productE:
	.zero		1
	.type		_ZN39_INTERNAL_fe9e36a0_4_k_cu_57248e27_29184cuda3std3__45__cpo3endE,@object
	.size		_ZN39_INTERNAL_fe9e36a0_4_k_cu_57248e27_29184cuda3std3__45__cpo3endE,(_ZN39_INTERNAL_fe9e36a0_4_k_cu_57248e27_29184cuda3std3__419piecewise_constructE - _ZN39_INTERNAL_fe9e36a0_4_k_cu_57248e27_29184cuda3std3__45__cpo3endE)
_ZN39_INTERNAL_fe9e36a0_4_k_cu_57248e27_29184cuda3std3__45__cpo3endE:
	.zero		1
	.type		_ZN39_INTERNAL_fe9e36a0_4_k_cu_57248e27_29184cuda3std3__419piecewise_constructE,@object
	.size		_ZN39_INTERNAL_fe9e36a0_4_k_cu_57248e27_29184cuda3std3__419piecewise_constructE,(_ZN39_INTERNAL_fe9e36a0_4_k_cu_57248e27_29184cuda3std3__45__cpo4cendE - _ZN39_INTERNAL_fe9e36a0_4_k_cu_57248e27_29184cuda3std3__419piecewise_constructE)
_ZN39_INTERNAL_fe9e36a0_4_k_cu_57248e27_29184cuda3std3__419piecewise_constructE:
	.zero		1
	.type		_ZN39_INTERNAL_fe9e36a0_4_k_cu_57248e27_29184cuda3std3__45__cpo4cendE,@object
	.size		_ZN39_INTERNAL_fe9e36a0_4_k_cu_57248e27_29184cuda3std3__45__cpo4cendE,(_ZN39_INTERNAL_fe9e36a0_4_k_cu_57248e27_29184cuda3std6ranges3__45__cpo4swapE - _ZN39_INTERNAL_fe9e36a0_4_k_cu_57248e27_29184cuda3std3__45__cpo4cendE)
_ZN39_INTERNAL_fe9e36a0_4_k_cu_57248e27_29184cuda3std3__45__cpo4cendE:
	.zero		1
	.type		_ZN39_INTERNAL_fe9e36a0_4_k_cu_57248e27_29184cuda3std6ranges3__45__cpo4swapE,@object
	.size		_ZN39_INTERNAL_fe9e36a0_4_k_cu_57248e27_29184cuda3std6ranges3__45__cpo4swapE,(.L_7 - _ZN39_INTERNAL_fe9e36a0_4_k_cu_57248e27_29184cuda3std6ranges3__45__cpo4swapE)
_ZN39_INTERNAL_fe9e36a0_4_k_cu_57248e27_29184cuda3std6ranges3__45__cpo4swapE:
	.zero		1
.L_7:


//--------------------- .nv.constant0._ZN7cutlass13device_kernelINS_4gemm6kernel13GemmUniversalIN4cute5tupleIJiiiiEEENS1_10collective13CollectiveMmaINS1_40MainloopSm90TmaGmmaWarpSpecializedSparseILi8ENS5_IJNS4_1CILi2EEENSA_ILi1EEESC_EEENS1_35KernelTmaWarpSpecializedCooperativeEEENS5_IJNSA_ILi256EEENSA_ILi64EEENSA_ILi128EEEEEEaNS5_IJNS4_6LayoutINS5_IJiNS5_IJSB_iEEEiEEENS5_IJlNS5_IJSC_SB_EEElEEEEENSK_INS5_IJNS5_IJSH_iEEENS5_IJSI_iEEEiEEENS5_IJNS5_IJSI_NSA_ILi8192EEEEEENS5_IJSC_lEEElEEEEEEEEaNS5_IJlSC_lEEENS4_8TiledMMAINS4_8MMA_AtomIJNS4_4SM904GMMA6SPARSE27GMMA_64x64x64_S32S8S8_SS_TNILNS13_9SparseSelE0EEEEEENSK_ISD_NS5_IJSC_NSA_ILi0EEES19_EEEEENS5_IJNS4_10UnderscoreES1C_S1C_EEEEENS4_13SM90_TMA_LOADENS4_14ComposedLayoutINS4_7SwizzleILi2ELi4ELi3EEENS4_25smem_sparse_ptr_flag_bitsILi2ELi8EEENSK_INS5_IJNS5_IJSC_NSA_ILi8EEEEEENS5_IJSB_SH_EEEEEENS5_IJNS5_IJS19_SI_EEESN_EEEEEEEvNS4_8identityENS4_23SM90_TMA_LOAD_MULTICASTENS1G_INS1H_ILi3ELi4ELi3EEENS4_18smem_ptr_flag_bitsILi8EEENSK_INS5_IJS1L_SI_EEENS5_IJSI_SC_EEEEEEEvS1T_EENS_8epilogue10collective6detail29Sm90TmaWarpSpecializedAdapterINS24_15DefaultEpilogueIiNS5_IJSC_llEEES28_NS23_6thread17LinearCombinationIiLi1EiiLNS29_9ScaleType4KindE0ELNS_15FloatRoundStyleE2EiEENS1_15EpilogueDefaultEEEEEvvEEEEvNT_6ParamsE --------------------------
	.section	.nv.constant0._ZN7cutlass13device_kernelINS_4gemm6kernel13GemmUniversalIN4cute5tupleIJiiiiEEENS1_10collective13CollectiveMmaINS1_40MainloopSm90TmaGmmaWarpSpecializedSparseILi8ENS5_IJNS4_1CILi2EEENSA_ILi1EEESC_EEENS1_35KernelTmaWarpSpecializedCooperativeEEENS5_IJNSA_ILi256EEENSA_ILi64EEENSA_ILi128EEEEEEaNS5_IJNS4_6LayoutINS5_IJiNS5_IJSB_iEEEiEEENS5_IJlNS5_IJSC_SB_EEElEEEEENSK_INS5_IJNS5_IJSH_iEEENS5_IJSI_iEEEiEEENS5_IJNS5_IJSI_NSA_ILi8192EEEEEENS5_IJSC_lEEElEEEEEEEEaNS5_IJlSC_lEEENS4_8TiledMMAINS4_8MMA_AtomIJNS4_4SM904GMMA6SPARSE27GMMA_64x64x64_S32S8S8_SS_TNILNS13_9SparseSelE0EEEEEENSK_ISD_NS5_IJSC_NSA_ILi0EEES19_EEEEENS5_IJNS4_10UnderscoreES1C_S1C_EEEEENS4_13SM90_TMA_LOADENS4_14ComposedLayoutINS4_7SwizzleILi2ELi4ELi3EEENS4_25smem_sparse_ptr_flag_bitsILi2ELi8EEENSK_INS5_IJNS5_IJSC_NSA_ILi8EEEEEENS5_IJSB_SH_EEEEEENS5_IJNS5_IJS19_SI_EEESN_EEEEEEEvNS4_8identityENS4_23SM90_TMA_LOAD_MULTICASTENS1G_INS1H_ILi3ELi4ELi3EEENS4_18smem_ptr_flag_bitsILi8EEENSK_INS5_IJS1L_SI_EEENS5_IJSI_SC_EEEEEEEvS1T_EENS_8epilogue10collective6detail29Sm90TmaWarpSpecializedAdapterINS24_15DefaultEpilogueIiNS5_IJSC_llEEES28_NS23_6thread17LinearCombinationIiLi1EiiLNS29_9ScaleType4KindE0ELNS_15FloatRoundStyleE2EiEENS1_15EpilogueDefaultEEEEEvvEEEEvNT_6ParamsE,"a",@progbits
	.sectionflags	@""
	.align	4
.nv.constant0._ZN7cutlass13device_kernelINS_4gemm6kernel13GemmUniversalIN4cute5tupleIJiiiiEEENS1_10collective13CollectiveMmaINS1_40MainloopSm90TmaGmmaWarpSpecializedSparseILi8ENS5_IJNS4_1CILi2EEENSA_ILi1EEESC_EEENS1_35KernelTmaWarpSpecializedCooperativeEEENS5_IJNSA_ILi256EEENSA_ILi64EEENSA_ILi128EEEEEEaNS5_IJNS4_6LayoutINS5_IJiNS5_IJSB_iEEEiEEENS5_IJlNS5_IJSC_SB_EEElEEEEENSK_INS5_IJNS5_IJSH_iEEENS5_IJSI_iEEEiEEENS5_IJNS5_IJSI_NSA_ILi8192EEEEEENS5_IJSC_lEEElEEEEEEEEaNS5_IJlSC_lEEENS4_8TiledMMAINS4_8MMA_AtomIJNS4_4SM904GMMA6SPARSE27GMMA_64x64x64_S32S8S8_SS_TNILNS13_9SparseSelE0EEEEEENSK_ISD_NS5_IJSC_NSA_ILi0EEES19_EEEEENS5_IJNS4_10UnderscoreES1C_S1C_EEEEENS4_13SM90_TMA_LOADENS4_14ComposedLayoutINS4_7SwizzleILi2ELi4ELi3EEENS4_25smem_sparse_ptr_flag_bitsILi2ELi8EEENSK_INS5_IJNS5_IJSC_NSA_ILi8EEEEEENS5_IJSB_SH_EEEEEENS5_IJNS5_IJS19_SI_EEESN_EEEEEEEvNS4_8identityENS4_23SM90_TMA_LOAD_MULTICASTENS1G_INS1H_ILi3ELi4ELi3EEENS4_18smem_ptr_flag_bitsILi8EEENSK_INS5_IJS1L_SI_EEENS5_IJSI_SC_EEEEEEEvS1T_EENS_8epilogue10collective6detail29Sm90TmaWarpSpecializedAdapterINS24_15DefaultEpilogueIiNS5_IJSC_llEEES28_NS23_6thread17LinearCombinationIiLi1EiiLNS29_9ScaleType4KindE0ELNS_15FloatRoundStyleE2EiEENS1_15EpilogueDefaultEEEEEvvEEEEvNT_6ParamsE:
	.zero		1920


//--------------------- SYMBOLS --------------------------

	.type		.nv.reservedSmem.offset0,@object
	.size		.nv.reservedSmem.offset0,0x4
